//
// Generated by NVIDIA NVVM Compiler
//
// Compiler Build ID: CL-36424714
// Cuda compilation tools, release 13.0, V13.0.88
// Based on NVVM 20.0.0
//

.version 9.0
.target sm_100
.address_size 64

	// .globl	im2col_gpu

.visible .entry im2col_gpu(
	.param .u64 .ptr .align 1 im2col_gpu_param_0,
	.param .u64 .ptr .align 1 im2col_gpu_param_1,
	.param .u32 im2col_gpu_param_2,
	.param .u32 im2col_gpu_param_3,
	.param .u32 im2col_gpu_param_4,
	.param .u32 im2col_gpu_param_5,
	.param .u32 im2col_gpu_param_6,
	.param .u32 im2col_gpu_param_7,
	.param .u32 im2col_gpu_param_8,
	.param .u32 im2col_gpu_param_9,
	.param .u32 im2col_gpu_param_10,
	.param .u32 im2col_gpu_param_11,
	.param .u32 im2col_gpu_param_12,
	.param .u32 im2col_gpu_param_13
)
{
	.reg .pred 	%p<8>;
	.reg .b32 	%r<122>;
	.reg .b32 	%f<8>;
	.reg .b64 	%rd<26>;

	ld.param.u64 	%rd4, [im2col_gpu_param_0];
	ld.param.u64 	%rd5, [im2col_gpu_param_1];
	ld.param.u32 	%r17, [im2col_gpu_param_3];
	ld.param.u32 	%r18, [im2col_gpu_param_4];
	ld.param.u32 	%r19, [im2col_gpu_param_5];
	ld.param.u32 	%r20, [im2col_gpu_param_7];
	ld.param.u32 	%r23, [im2col_gpu_param_8];
	ld.param.u32 	%r24, [im2col_gpu_param_9];
	ld.param.u32 	%r25, [im2col_gpu_param_10];
	ld.param.u32 	%r21, [im2col_gpu_param_11];
	ld.param.u32 	%r22, [im2col_gpu_param_13];
	cvta.to.global.u64 	%rd1, %rd5;
	cvta.to.global.u64 	%rd2, %rd4;
	mov.u32 	%r26, %ctaid.x;
	mov.u32 	%r27, %ntid.x;
	mov.u32 	%r28, %tid.x;
	mad.lo.s32 	%r1, %r26, %r27, %r28;
	div.s32 	%r29, %r1, %r24;
	div.s32 	%r2, %r29, %r25;
	mul.lo.s32 	%r30, %r25, %r24;
	mul.lo.s32 	%r31, %r30, %r2;
	sub.s32 	%r32, %r1, %r31;
	div.s32 	%r33, %r32, %r24;
	mul.lo.s32 	%r3, %r33, %r23;
	rem.s32 	%r34, %r32, %r25;
	mul.lo.s32 	%r4, %r34, %r23;
	setp.lt.s32 	%p1, %r21, 1;
	@%p1 bra 	$L__BB0_9;
	mul.lo.s32 	%r5, %r2, %r17;
	mul.lo.s32 	%r6, %r21, %r1;
	and.b32  	%r7, %r21, 3;
	setp.lt.u32 	%p2, %r21, 4;
	mov.b32 	%r121, 0;
	@%p2 bra 	$L__BB0_4;
	and.b32  	%r121, %r21, 2147483644;
	neg.s32 	%r9, %r22;
	add.s64 	%rd3, %rd1, 8;
	mov.b32 	%r119, 1;
	mov.u32 	%r118, %r6;
$L__BB0_3:
	.pragma "nounroll";
	add.s32 	%r37, %r119, -1;
	mul.wide.s32 	%rd6, %r118, 4;
	add.s64 	%rd7, %rd3, %rd6;
	div.s32 	%r38, %r37, %r22;
	mad.lo.s32 	%r39, %r9, %r38, %r37;
	div.s32 	%r40, %r39, %r20;
	mul.lo.s32 	%r41, %r40, %r20;
	sub.s32 	%r42, %r39, %r41;
	add.s32 	%r43, %r42, %r4;
	add.s32 	%r44, %r38, %r5;
	add.s32 	%r45, %r40, %r3;
	mad.lo.s32 	%r46, %r44, %r18, %r45;
	mad.lo.s32 	%r47, %r46, %r19, %r43;
	mul.wide.s32 	%rd8, %r47, 4;
	add.s64 	%rd9, %rd2, %rd8;
	ld.global.f32 	%f1, [%rd9];
	st.global.f32 	[%rd7+-8], %f1;
	div.s32 	%r48, %r119, %r22;
	mad.lo.s32 	%r49, %r9, %r48, %r119;
	div.s32 	%r50, %r49, %r20;
	mul.lo.s32 	%r51, %r50, %r20;
	sub.s32 	%r52, %r49, %r51;
	add.s32 	%r53, %r52, %r4;
	add.s32 	%r54, %r48, %r5;
	add.s32 	%r55, %r50, %r3;
	mad.lo.s32 	%r56, %r54, %r18, %r55;
	mad.lo.s32 	%r57, %r56, %r19, %r53;
	mul.wide.s32 	%rd10, %r57, 4;
	add.s64 	%rd11, %rd2, %rd10;
	ld.global.f32 	%f2, [%rd11];
	st.global.f32 	[%rd7+-4], %f2;
	add.s32 	%r58, %r119, 1;
	div.s32 	%r59, %r58, %r22;
	mad.lo.s32 	%r60, %r9, %r59, %r58;
	div.s32 	%r61, %r60, %r20;
	mul.lo.s32 	%r62, %r61, %r20;
	sub.s32 	%r63, %r60, %r62;
	add.s32 	%r64, %r63, %r4;
	add.s32 	%r65, %r59, %r5;
	add.s32 	%r66, %r61, %r3;
	mad.lo.s32 	%r67, %r65, %r18, %r66;
	mad.lo.s32 	%r68, %r67, %r19, %r64;
	mul.wide.s32 	%rd12, %r68, 4;
	add.s64 	%rd13, %rd2, %rd12;
	ld.global.f32 	%f3, [%rd13];
	st.global.f32 	[%rd7], %f3;
	add.s32 	%r69, %r119, 2;
	div.s32 	%r70, %r69, %r22;
	mad.lo.s32 	%r71, %r9, %r70, %r69;
	div.s32 	%r72, %r71, %r20;
	mul.lo.s32 	%r73, %r72, %r20;
	sub.s32 	%r74, %r71, %r73;
	add.s32 	%r75, %r74, %r4;
	add.s32 	%r76, %r70, %r5;
	add.s32 	%r77, %r72, %r3;
	mad.lo.s32 	%r78, %r76, %r18, %r77;
	mad.lo.s32 	%r79, %r78, %r19, %r75;
	mul.wide.s32 	%rd14, %r79, 4;
	add.s64 	%rd15, %rd2, %rd14;
	ld.global.f32 	%f4, [%rd15];
	st.global.f32 	[%rd7+4], %f4;
	add.s32 	%r12, %r119, 4;
	add.s32 	%r118, %r118, 4;
	add.s32 	%r80, %r119, 3;
	setp.ne.s32 	%p3, %r80, %r121;
	mov.u32 	%r119, %r12;
	@%p3 bra 	$L__BB0_3;
$L__BB0_4:
	setp.eq.s32 	%p4, %r7, 0;
	@%p4 bra 	$L__BB0_9;
	setp.eq.s32 	%p5, %r7, 1;
	@%p5 bra 	$L__BB0_7;
	div.s32 	%r81, %r121, %r22;
	mul.lo.s32 	%r82, %r81, %r22;
	sub.s32 	%r83, %r121, %r82;
	div.s32 	%r84, %r83, %r20;
	mul.lo.s32 	%r85, %r84, %r20;
	sub.s32 	%r86, %r83, %r85;
	add.s32 	%r87, %r86, %r4;
	add.s32 	%r88, %r81, %r5;
	add.s32 	%r89, %r84, %r3;
	mad.lo.s32 	%r90, %r88, %r18, %r89;
	mad.lo.s32 	%r91, %r90, %r19, %r87;
	mul.wide.s32 	%rd16, %r91, 4;
	add.s64 	%rd17, %rd2, %rd16;
	ld.global.f32 	%f5, [%rd17];
	add.s32 	%r92, %r121, %r6;
	mul.wide.s32 	%rd18, %r92, 4;
	add.s64 	%rd19, %rd1, %rd18;
	st.global.f32 	[%rd19], %f5;
	add.s32 	%r93, %r121, 1;
	div.s32 	%r94, %r93, %r22;
	mul.lo.s32 	%r95, %r94, %r22;
	sub.s32 	%r96, %r93, %r95;
	div.s32 	%r97, %r96, %r20;
	mul.lo.s32 	%r98, %r97, %r20;
	sub.s32 	%r99, %r96, %r98;
	add.s32 	%r100, %r99, %r4;
	add.s32 	%r101, %r94, %r5;
	add.s32 	%r102, %r97, %r3;
	mad.lo.s32 	%r103, %r101, %r18, %r102;
	mad.lo.s32 	%r104, %r103, %r19, %r100;
	mul.wide.s32 	%rd20, %r104, 4;
	add.s64 	%rd21, %rd2, %rd20;
	ld.global.f32 	%f6, [%rd21];
	st.global.f32 	[%rd19+4], %f6;
	add.s32 	%r121, %r121, 2;
$L__BB0_7:
	and.b32  	%r105, %r21, 1;
	setp.eq.b32 	%p6, %r105, 1;
	not.pred 	%p7, %p6;
	@%p7 bra 	$L__BB0_9;
	div.s32 	%r106, %r121, %r22;
	mul.lo.s32 	%r107, %r106, %r22;
	sub.s32 	%r108, %r121, %r107;
	div.s32 	%r109, %r108, %r20;
	mul.lo.s32 	%r110, %r109, %r20;
	sub.s32 	%r111, %r108, %r110;
	add.s32 	%r112, %r111, %r4;
	add.s32 	%r113, %r106, %r5;
	add.s32 	%r114, %r109, %r3;
	mad.lo.s32 	%r115, %r113, %r18, %r114;
	mad.lo.s32 	%r116, %r115, %r19, %r112;
	mul.wide.s32 	%rd22, %r116, 4;
	add.s64 	%rd23, %rd2, %rd22;
	ld.global.f32 	%f7, [%rd23];
	add.s32 	%r117, %r121, %r6;
	mul.wide.s32 	%rd24, %r117, 4;
	add.s64 	%rd25, %rd1, %rd24;
	st.global.f32 	[%rd25], %f7;
$L__BB0_9:
	ret;

}
	// .globl	im2col_gpuv2
.visible .entry im2col_gpuv2(
	.param .u64 .ptr .align 1 im2col_gpuv2_param_0,
	.param .u64 .ptr .align 1 im2col_gpuv2_param_1,
	.param .u32 im2col_gpuv2_param_2,
	.param .u32 im2col_gpuv2_param_3,
	.param .u32 im2col_gpuv2_param_4,
	.param .u32 im2col_gpuv2_param_5,
	.param .u32 im2col_gpuv2_param_6,
	.param .u32 im2col_gpuv2_param_7,
	.param .u32 im2col_gpuv2_param_8,
	.param .u32 im2col_gpuv2_param_9,
	.param .u32 im2col_gpuv2_param_10,
	.param .u32 im2col_gpuv2_param_11,
	.param .u32 im2col_gpuv2_param_12,
	.param .u32 im2col_gpuv2_param_13
)
{
	.reg .pred 	%p<9>;
	.reg .b32 	%r<130>;
	.reg .b32 	%f<8>;
	.reg .b64 	%rd<25>;

	ld.param.u64 	%rd3, [im2col_gpuv2_param_0];
	ld.param.u64 	%rd4, [im2col_gpuv2_param_1];
	ld.param.u32 	%r23, [im2col_gpuv2_param_4];
	ld.param.u32 	%r24, [im2col_gpuv2_param_5];
	ld.param.u32 	%r25, [im2col_gpuv2_param_7];
	ld.param.u32 	%r27, [im2col_gpuv2_param_9];
	ld.param.u32 	%r28, [im2col_gpuv2_param_10];
	ld.param.u32 	%r29, [im2col_gpuv2_param_11];
	ld.param.u32 	%r30, [im2col_gpuv2_param_12];
	ld.param.u32 	%r31, [im2col_gpuv2_param_13];
	cvta.to.global.u64 	%rd1, %rd4;
	cvta.to.global.u64 	%rd2, %rd3;
	mov.u32 	%r32, %ctaid.x;
	mov.u32 	%r1, %ntid.x;
	mov.u32 	%r33, %tid.x;
	mad.lo.s32 	%r125, %r32, %r1, %r33;
	setp.ge.s32 	%p1, %r125, %r30;
	@%p1 bra 	$L__BB1_12;
	setp.lt.s32 	%p2, %r29, 1;
	@%p2 bra 	$L__BB1_12;
	and.b32  	%r3, %r29, 3;
	and.b32  	%r4, %r29, 2147483644;
	and.b32  	%r5, %r29, 1;
	neg.s32 	%r6, %r31;
	mov.u32 	%r34, %nctaid.x;
	mul.lo.s32 	%r7, %r1, %r34;
	mul.lo.s32 	%r8, %r28, %r27;
$L__BB1_3:
	ld.param.u32 	%r124, [im2col_gpuv2_param_8];
	ld.param.u32 	%r123, [im2col_gpuv2_param_3];
	setp.lt.u32 	%p3, %r29, 4;
	div.s32 	%r36, %r125, %r27;
	div.s32 	%r37, %r36, %r28;
	mul.lo.s32 	%r38, %r8, %r37;
	sub.s32 	%r39, %r125, %r38;
	div.s32 	%r40, %r39, %r27;
	mul.lo.s32 	%r10, %r40, %r124;
	rem.s32 	%r41, %r39, %r28;
	mul.lo.s32 	%r11, %r41, %r124;
	mul.lo.s32 	%r12, %r37, %r123;
	mul.lo.s32 	%r13, %r125, %r29;
	mov.b32 	%r129, 0;
	@%p3 bra 	$L__BB1_6;
	mov.b32 	%r127, 1;
	mov.u32 	%r126, %r13;
$L__BB1_5:
	.pragma "nounroll";
	add.s32 	%r43, %r127, -1;
	mul.wide.s32 	%rd5, %r126, 4;
	add.s64 	%rd6, %rd1, %rd5;
	div.s32 	%r44, %r43, %r31;
	mad.lo.s32 	%r45, %r6, %r44, %r43;
	div.s32 	%r46, %r45, %r25;
	mul.lo.s32 	%r47, %r46, %r25;
	sub.s32 	%r48, %r45, %r47;
	add.s32 	%r49, %r48, %r11;
	add.s32 	%r50, %r44, %r12;
	add.s32 	%r51, %r46, %r10;
	mad.lo.s32 	%r52, %r50, %r23, %r51;
	mad.lo.s32 	%r53, %r52, %r24, %r49;
	mul.wide.s32 	%rd7, %r53, 4;
	add.s64 	%rd8, %rd2, %rd7;
	ld.global.f32 	%f1, [%rd8];
	st.global.f32 	[%rd6], %f1;
	div.s32 	%r54, %r127, %r31;
	mad.lo.s32 	%r55, %r6, %r54, %r127;
	div.s32 	%r56, %r55, %r25;
	mul.lo.s32 	%r57, %r56, %r25;
	sub.s32 	%r58, %r55, %r57;
	add.s32 	%r59, %r58, %r11;
	add.s32 	%r60, %r54, %r12;
	add.s32 	%r61, %r56, %r10;
	mad.lo.s32 	%r62, %r60, %r23, %r61;
	mad.lo.s32 	%r63, %r62, %r24, %r59;
	mul.wide.s32 	%rd9, %r63, 4;
	add.s64 	%rd10, %rd2, %rd9;
	ld.global.f32 	%f2, [%rd10];
	st.global.f32 	[%rd6+4], %f2;
	add.s32 	%r64, %r127, 1;
	div.s32 	%r65, %r64, %r31;
	mad.lo.s32 	%r66, %r6, %r65, %r64;
	div.s32 	%r67, %r66, %r25;
	mul.lo.s32 	%r68, %r67, %r25;
	sub.s32 	%r69, %r66, %r68;
	add.s32 	%r70, %r69, %r11;
	add.s32 	%r71, %r65, %r12;
	add.s32 	%r72, %r67, %r10;
	mad.lo.s32 	%r73, %r71, %r23, %r72;
	mad.lo.s32 	%r74, %r73, %r24, %r70;
	mul.wide.s32 	%rd11, %r74, 4;
	add.s64 	%rd12, %rd2, %rd11;
	ld.global.f32 	%f3, [%rd12];
	st.global.f32 	[%rd6+8], %f3;
	add.s32 	%r75, %r127, 2;
	div.s32 	%r76, %r75, %r31;
	mad.lo.s32 	%r77, %r6, %r76, %r75;
	div.s32 	%r78, %r77, %r25;
	mul.lo.s32 	%r79, %r78, %r25;
	sub.s32 	%r80, %r77, %r79;
	add.s32 	%r81, %r80, %r11;
	add.s32 	%r82, %r76, %r12;
	add.s32 	%r83, %r78, %r10;
	mad.lo.s32 	%r84, %r82, %r23, %r83;
	mad.lo.s32 	%r85, %r84, %r24, %r81;
	mul.wide.s32 	%rd13, %r85, 4;
	add.s64 	%rd14, %rd2, %rd13;
	ld.global.f32 	%f4, [%rd14];
	st.global.f32 	[%rd6+12], %f4;
	add.s32 	%r16, %r127, 4;
	add.s32 	%r126, %r126, 4;
	add.s32 	%r86, %r127, 3;
	setp.ne.s32 	%p4, %r86, %r4;
	mov.u32 	%r127, %r16;
	mov.u32 	%r129, %r4;
	@%p4 bra 	$L__BB1_5;
$L__BB1_6:
	setp.eq.s32 	%p5, %r3, 0;
	@%p5 bra 	$L__BB1_11;
	setp.eq.s32 	%p6, %r3, 1;
	@%p6 bra 	$L__BB1_9;
	div.s32 	%r87, %r129, %r31;
	mul.lo.s32 	%r88, %r87, %r31;
	sub.s32 	%r89, %r129, %r88;
	div.s32 	%r90, %r89, %r25;
	mul.lo.s32 	%r91, %r90, %r25;
	sub.s32 	%r92, %r89, %r91;
	add.s32 	%r93, %r92, %r11;
	add.s32 	%r94, %r87, %r12;
	add.s32 	%r95, %r90, %r10;
	mad.lo.s32 	%r96, %r94, %r23, %r95;
	mad.lo.s32 	%r97, %r96, %r24, %r93;
	mul.wide.s32 	%rd15, %r97, 4;
	add.s64 	%rd16, %rd2, %rd15;
	ld.global.f32 	%f5, [%rd16];
	add.s32 	%r98, %r129, %r13;
	mul.wide.s32 	%rd17, %r98, 4;
	add.s64 	%rd18, %rd1, %rd17;
	st.global.f32 	[%rd18], %f5;
	add.s32 	%r99, %r129, 1;
	div.s32 	%r100, %r99, %r31;
	mul.lo.s32 	%r101, %r100, %r31;
	sub.s32 	%r102, %r99, %r101;
	div.s32 	%r103, %r102, %r25;
	mul.lo.s32 	%r104, %r103, %r25;
	sub.s32 	%r105, %r102, %r104;
	add.s32 	%r106, %r105, %r11;
	add.s32 	%r107, %r100, %r12;
	add.s32 	%r108, %r103, %r10;
	mad.lo.s32 	%r109, %r107, %r23, %r108;
	mad.lo.s32 	%r110, %r109, %r24, %r106;
	mul.wide.s32 	%rd19, %r110, 4;
	add.s64 	%rd20, %rd2, %rd19;
	ld.global.f32 	%f6, [%rd20];
	st.global.f32 	[%rd18+4], %f6;
	add.s32 	%r129, %r129, 2;
$L__BB1_9:
	setp.eq.s32 	%p7, %r5, 0;
	@%p7 bra 	$L__BB1_11;
	div.s32 	%r111, %r129, %r31;
	mul.lo.s32 	%r112, %r111, %r31;
	sub.s32 	%r113, %r129, %r112;
	div.s32 	%r114, %r113, %r25;
	mul.lo.s32 	%r115, %r114, %r25;
	sub.s32 	%r116, %r113, %r115;
	add.s32 	%r117, %r116, %r11;
	add.s32 	%r118, %r111, %r12;
	add.s32 	%r119, %r114, %r10;
	mad.lo.s32 	%r120, %r118, %r23, %r119;
	mad.lo.s32 	%r121, %r120, %r24, %r117;
	mul.wide.s32 	%rd21, %r121, 4;
	add.s64 	%rd22, %rd2, %rd21;
	ld.global.f32 	%f7, [%rd22];
	add.s32 	%r122, %r129, %r13;
	mul.wide.s32 	%rd23, %r122, 4;
	add.s64 	%rd24, %rd1, %rd23;
	st.global.f32 	[%rd24], %f7;
$L__BB1_11:
	add.s32 	%r125, %r125, %r7;
	setp.lt.s32 	%p8, %r125, %r30;
	@%p8 bra 	$L__BB1_3;
$L__BB1_12:
	ret;

}
	// .globl	test
.visible .entry test(
	.param .u32 test_param_0,
	.param .u64 .ptr .align 1 test_param_1
)
{


	ret;

}


// ===== COMPILED SASS (sm_100) =====

	.target	sm_100

	.elftype	@"ET_EXEC"


//--------------------- .note.nv.tkinfo           --------------------------
	.section	.note.nv.tkinfo,"",@"SHT_NOTE"
	.sectionflags	@"SHF_NOTE_NV_TKINFO"
	.tkinfo
        /*0018*/ 	.word	0x00000002
        /*0030*/ 	.string	""
        /*0030*/ 	.string	"ptxas"
        /*0030*/ 	.string	"Cuda compilation tools, release 13.0, V13.0.88"
        /*0030*/ 	.string	"Build cuda_13.0.r13.0/compiler.36424714_0"
        /*0030*/ 	.string	"-arch sm_100 -m 64 "



//--------------------- .note.nv.cuinfo           --------------------------
	.section	.note.nv.cuinfo,"",@"SHT_NOTE"
	.sectionflags	@"SHF_NOTE_NV_CUINFO"
        /*0018*/ 	.short	0x0002
        /*001a*/ 	.short	0x0064
        /*001c*/ 	.short	0x0082
	.zero		2


//--------------------- .nv.info                  --------------------------
	.section	.nv.info,"",@"SHT_CUDA_INFO"
	.align	4


	//----- nvinfo : EIATTR_REGCOUNT
	.align		4
        /*0000*/ 	.byte	0x04, 0x2f
        /*0002*/ 	.short	(.L_1 - .L_0)
	.align		4
.L_0:
        /*0004*/ 	.word	index@(im2col_gpu)
        /*0008*/ 	.word	0x00000020


	//----- nvinfo : EIATTR_FRAME_SIZE
	.align		4
.L_1:
        /*000c*/ 	.byte	0x04, 0x11
        /*000e*/ 	.short	(.L_3 - .L_2)
	.align		4
.L_2:
        /*0010*/ 	.word	index@(im2col_gpu)
        /*0014*/ 	.word	0x00000000


	//----- nvinfo : EIATTR_REGCOUNT
	.align		4
.L_3:
        /*0018*/ 	.byte	0x04, 0x2f
        /*001a*/ 	.short	(.L_5 - .L_4)
	.align		4
.L_4:
        /*001c*/ 	.word	index@(im2col_gpuv2)
        /*0020*/ 	.word	0x00000020


	//----- nvinfo : EIATTR_FRAME_SIZE
	.align		4
.L_5:
        /*0024*/ 	.byte	0x04, 0x11
        /*0026*/ 	.short	(.L_7 - .L_6)
	.align		4
.L_6:
        /*0028*/ 	.word	index@(im2col_gpuv2)
        /*002c*/ 	.word	0x00000000


	//----- nvinfo : EIATTR_REGCOUNT
	.align		4
.L_7:
        /*0030*/ 	.byte	0x04, 0x2f
        /*0032*/ 	.short	(.L_9 - .L_8)
	.align		4
.L_8:
        /*0034*/ 	.word	index@(test)
        /*0038*/ 	.word	0x00000004


	//----- nvinfo : EIATTR_FRAME_SIZE
	.align		4
.L_9:
        /*003c*/ 	.byte	0x04, 0x11
        /*003e*/ 	.short	(.L_11 - .L_10)
	.align		4
.L_10:
        /*0040*/ 	.word	index@(test)
        /*0044*/ 	.word	0x00000000


	//----- nvinfo : EIATTR_MIN_STACK_SIZE
	.align		4
.L_11:
        /*0048*/ 	.byte	0x04, 0x12
        /*004a*/ 	.short	(.L_13 - .L_12)
	.align		4
.L_12:
        /*004c*/ 	.word	index@(test)
        /*0050*/ 	.word	0x00000000


	//----- nvinfo : EIATTR_MIN_STACK_SIZE
	.align		4
.L_13:
        /*0054*/ 	.byte	0x04, 0x12
        /*0056*/ 	.short	(.L_15 - .L_14)
	.align		4
.L_14:
        /*0058*/ 	.word	index@(im2col_gpuv2)
        /*005c*/ 	.word	0x00000000


	//----- nvinfo : EIATTR_MIN_STACK_SIZE
	.align		4
.L_15:
        /*0060*/ 	.byte	0x04, 0x12
        /*0062*/ 	.short	(.L_17 - .L_16)
	.align		4
.L_16:
        /*0064*/ 	.word	index@(im2col_gpu)
        /*0068*/ 	.word	0x00000000
.L_17:


//--------------------- .nv.compat                --------------------------
	.section	.nv.compat,"",@"SHT_CUDA_COMPAT_INFO"
	.align	4
        /*0000*/ 	.byte	0x02, 0x09, 0x00, 0x00, 0x02, 0x02, 0x01, 0x00, 0x02, 0x05, 0x05, 0x00, 0x03, 0x07, 0x01, 0x01
        /*0010*/ 	.byte	0x02, 0x03, 0x00, 0x00, 0x02, 0x06, 0x01, 0x00, 0x04, 0x0b, 0x08, 0x00, 0x09, 0x00, 0x00, 0x00
        /*0020*/ 	.byte	0x00, 0x00, 0x00, 0x00


//--------------------- .nv.info.test             --------------------------
	.section	.nv.info.test,"",@"SHT_CUDA_INFO"
	.sectionflags	@""
	.align	4


	//----- nvinfo : EIATTR_CUDA_API_VERSION
	.align		4
        /*0000*/ 	.byte	0x04, 0x37
        /*0002*/ 	.short	(.L_19 - .L_18)
.L_18:
        /*0004*/ 	.word	0x00000082


	//----- nvinfo : EIATTR_KPARAM_INFO
	.align		4
.L_19:
        /*0008*/ 	.byte	0x04, 0x17
        /*000a*/ 	.short	(.L_21 - .L_20)
.L_20:
        /*000c*/ 	.word	0x00000000
        /*0010*/ 	.short	0x0001
        /*0012*/ 	.short	0x0008
        /*0014*/ 	.byte	0x00, 0xf5, 0x21, 0x00


	//----- nvinfo : EIATTR_KPARAM_INFO
	.align		4
.L_21:
        /*0018*/ 	.byte	0x04, 0x17
        /*001a*/ 	.short	(.L_23 - .L_22)
.L_22:
        /*001c*/ 	.word	0x00000000
        /*0020*/ 	.short	0x0000
        /*0022*/ 	.short	0x0000
        /*0024*/ 	.byte	0x00, 0xf0, 0x11, 0x00


	//----- nvinfo : EIATTR_SPARSE_MMA_MASK
	.align		4
.L_23:
        /*0028*/ 	.byte	0x03, 0x50
        /*002a*/ 	.short	0x0000


	//----- nvinfo : EIATTR_MAXREG_COUNT
	.align		4
        /*002c*/ 	.byte	0x03, 0x1b
        /*002e*/ 	.short	0x00ff


	//----- nvinfo : EIATTR_MERCURY_ISA_VERSION
	.align		4
        /*0030*/ 	.byte	0x03, 0x5f
        /*0032*/ 	.short	0x0101


	//----- nvinfo : EIATTR_VRC_CTA_INIT_COUNT
	.align		4
        /*0034*/ 	.byte	0x02, 0x4a
	.zero		1
	.zero		1


	//----- nvinfo : EIATTR_EXIT_INSTR_OFFSETS
	.align		4
        /*0038*/ 	.byte	0x04, 0x1c
        /*003a*/ 	.short	(.L_25 - .L_24)


	//   ....[0]....
.L_24:
        /*003c*/ 	.word	0x00000010


	//----- nvinfo : EIATTR_CBANK_PARAM_SIZE
	.align		4
.L_25:
        /*0040*/ 	.byte	0x03, 0x19
        /*0042*/ 	.short	0x0010


	//----- nvinfo : EIATTR_PARAM_CBANK
	.align		4
        /*0044*/ 	.byte	0x04, 0x0a
        /*0046*/ 	.short	(.L_27 - .L_26)
	.align		4
.L_26:
        /*0048*/ 	.word	index@(.nv.constant0.test)
        /*004c*/ 	.short	0x0380
        /*004e*/ 	.short	0x0010


	//----- nvinfo : EIATTR_SW_WAR
	.align		4
.L_27:
        /*0050*/ 	.byte	0x04, 0x36
        /*0052*/ 	.short	(.L_29 - .L_28)
.L_28:
        /*0054*/ 	.word	0x00000008
.L_29:


//--------------------- .nv.info.im2col_gpuv2     --------------------------
	.section	.nv.info.im2col_gpuv2,"",@"SHT_CUDA_INFO"
	.sectionflags	@""
	.align	4


	//----- nvinfo : EIATTR_CUDA_API_VERSION
	.align		4
        /*0000*/ 	.byte	0x04, 0x37
        /*0002*/ 	.short	(.L_31 - .L_30)
.L_30:
        /*0004*/ 	.word	0x00000082


	//----- nvinfo : EIATTR_KPARAM_INFO
	.align		4
.L_31:
        /*0008*/ 	.byte	0x04, 0x17
        /*000a*/ 	.short	(.L_33 - .L_32)
.L_32:
        /*000c*/ 	.word	0x00000000
        /*0010*/ 	.short	0x000d
        /*0012*/ 	.short	0x003c
        /*0014*/ 	.byte	0x00, 0xf0, 0x11, 0x00


	//----- nvinfo : EIATTR_KPARAM_INFO
	.align		4
.L_33:
        /*0018*/ 	.byte	0x04, 0x17
        /*001a*/ 	.short	(.L_35 - .L_34)
.L_34:
        /*001c*/ 	.word	0x00000000
        /*0020*/ 	.short	0x000c
        /*0022*/ 	.short	0x0038
        /*0024*/ 	.byte	0x00, 0xf0, 0x11, 0x00


	//----- nvinfo : EIATTR_KPARAM_INFO
	.align		4
.L_35:
        /*0028*/ 	.byte	0x04, 0x17
        /*002a*/ 	.short	(.L_37 - .L_36)
.L_36:
        /*002c*/ 	.word	0x00000000
        /*0030*/ 	.short	0x000b
        /*0032*/ 	.short	0x0034
        /*0034*/ 	.byte	0x00, 0xf0, 0x11, 0x00


	//----- nvinfo : EIATTR_KPARAM_INFO
	.align		4
.L_37:
        /*0038*/ 	.byte	0x04, 0x17
        /*003a*/ 	.short	(.L_39 - .L_38)
.L_38:
        /*003c*/ 	.word	0x00000000
        /*0040*/ 	.short	0x000a
        /*0042*/ 	.short	0x0030
        /*0044*/ 	.byte	0x00, 0xf0, 0x11, 0x00


	//----- nvinfo : EIATTR_KPARAM_INFO
	.align		4
.L_39:
        /*0048*/ 	.byte	0x04, 0x17
        /*004a*/ 	.short	(.L_41 - .L_40)
.L_40:
        /*004c*/ 	.word	0x00000000
        /*0050*/ 	.short	0x0009
        /*0052*/ 	.short	0x002c
        /*0054*/ 	.byte	0x00, 0xf0, 0x11, 0x00


	//----- nvinfo : EIATTR_KPARAM_INFO
	.align		4
.L_41:
        /*0058*/ 	.byte	0x04, 0x17
        /*005a*/ 	.short	(.L_43 - .L_42)
.L_42:
        /*005c*/ 	.word	0x00000000
        /*0060*/ 	.short	0x0008
        /*0062*/ 	.short	0x0028
        /*0064*/ 	.byte	0x00, 0xf0, 0x11, 0x00


	//----- nvinfo : EIATTR_KPARAM_INFO
	.align		4
.L_43:
        /*0068*/ 	.byte	0x04, 0x17
        /*006a*/ 	.short	(.L_45 - .L_44)
.L_44:
        /*006c*/ 	.word	0x00000000
        /*0070*/ 	.short	0x0007
        /*0072*/ 	.short	0x0024
        /*0074*/ 	.byte	0x00, 0xf0, 0x11, 0x00


	//----- nvinfo : EIATTR_KPARAM_INFO
	.align		4
.L_45:
        /*0078*/ 	.byte	0x04, 0x17
        /*007a*/ 	.short	(.L_47 - .L_46)
.L_46:
        /*007c*/ 	.word	0x00000000
        /*0080*/ 	.short	0x0006
        /*0082*/ 	.short	0x0020
        /*0084*/ 	.byte	0x00, 0xf0, 0x11, 0x00


	//----- nvinfo : EIATTR_KPARAM_INFO
	.align		4
.L_47:
        /*0088*/ 	.byte	0x04, 0x17
        /*008a*/ 	.short	(.L_49 - .L_48)
.L_48:
        /*008c*/ 	.word	0x00000000
        /*0090*/ 	.short	0x0005
        /*0092*/ 	.short	0x001c
        /*0094*/ 	.byte	0x00, 0xf0, 0x11, 0x00


	//----- nvinfo : EIATTR_KPARAM_INFO
	.align		4
.L_49:
        /*0098*/ 	.byte	0x04, 0x17
        /*009a*/ 	.short	(.L_51 - .L_50)
.L_50:
        /*009c*/ 	.word	0x00000000
        /*00a0*/ 	.short	0x0004
        /*00a2*/ 	.short	0x0018
        /*00a4*/ 	.byte	0x00, 0xf0, 0x11, 0x00


	//----- nvinfo : EIATTR_KPARAM_INFO
	.align		4
.L_51:
        /*00a8*/ 	.byte	0x04, 0x17
        /*00aa*/ 	.short	(.L_53 - .L_52)
.L_52:
        /*00ac*/ 	.word	0x00000000
        /*00b0*/ 	.short	0x0003
        /*00b2*/ 	.short	0x0014
        /*00b4*/ 	.byte	0x00, 0xf0, 0x11, 0x00


	//----- nvinfo : EIATTR_KPARAM_INFO
	.align		4
.L_53:
        /*00b8*/ 	.byte	0x04, 0x17
        /*00ba*/ 	.short	(.L_55 - .L_54)
.L_54:
        /*00bc*/ 	.word	0x00000000
        /*00c0*/ 	.short	0x0002
        /*00c2*/ 	.short	0x0010
        /*00c4*/ 	.byte	0x00, 0xf0, 0x11, 0x00


	//----- nvinfo : EIATTR_KPARAM_INFO
	.align		4
.L_55:
        /*00c8*/ 	.byte	0x04, 0x17
        /*00ca*/ 	.short	(.L_57 - .L_56)
.L_56:
        /*00cc*/ 	.word	0x00000000
        /*00d0*/ 	.short	0x0001
        /*00d2*/ 	.short	0x0008
        /*00d4*/ 	.byte	0x00, 0xf5, 0x21, 0x00


	//----- nvinfo : EIATTR_KPARAM_INFO
	.align		4
.L_57:
        /*00d8*/ 	.byte	0x04, 0x17
        /*00da*/ 	.short	(.L_59 - .L_58)
.L_58:
        /*00dc*/ 	.word	0x00000000
        /*00e0*/ 	.short	0x0000
        /*00e2*/ 	.short	0x0000
        /*00e4*/ 	.byte	0x00, 0xf5, 0x21, 0x00


	//----- nvinfo : EIATTR_SPARSE_MMA_MASK
	.align		4
.L_59:
        /*00e8*/ 	.byte	0x03, 0x50
        /*00ea*/ 	.short	0x0000


	//----- nvinfo : EIATTR_MAXREG_COUNT
	.align		4
        /*00ec*/ 	.byte	0x03, 0x1b
        /*00ee*/ 	.short	0x00ff


	//----- nvinfo : EIATTR_MERCURY_ISA_VERSION
	.align		4
        /*00f0*/ 	.byte	0x03, 0x5f
        /*00f2*/ 	.short	0x0101


	//----- nvinfo : EIATTR_VRC_CTA_INIT_COUNT
	.align		4
        /*00f4*/ 	.byte	0x02, 0x4a
	.zero		1
	.zero		1


	//----- nvinfo : EIATTR_EXIT_INSTR_OFFSETS
	.align		4
        /*00f8*/ 	.byte	0x04, 0x1c
        /*00fa*/ 	.short	(.L_61 - .L_60)


	//   ....[0]....
.L_60:
        /*00fc*/ 	.word	0x00000070


	//   ....[1]....
        /*0100*/ 	.word	0x000000a0


	//   ....[2]....
        /*0104*/ 	.word	0x00001ec0


	//----- nvinfo : EIATTR_CRS_STACK_SIZE
	.align		4
.L_61:
        /*0108*/ 	.byte	0x04, 0x1e
        /*010a*/ 	.short	(.L_63 - .L_62)
.L_62:
        /*010c*/ 	.word	0x00000000


	//----- nvinfo : EIATTR_CBANK_PARAM_SIZE
	.align		4
.L_63:
        /*0110*/ 	.byte	0x03, 0x19
        /*0112*/ 	.short	0x0040


	//----- nvinfo : EIATTR_PARAM_CBANK
	.align		4
        /*0114*/ 	.byte	0x04, 0x0a
        /*0116*/ 	.short	(.L_65 - .L_64)
	.align		4
.L_64:
        /*0118*/ 	.word	index@(.nv.constant0.im2col_gpuv2)
        /*011c*/ 	.short	0x0380
        /*011e*/ 	.short	0x0040


	//----- nvinfo : EIATTR_SW_WAR
	.align		4
.L_65:
        /*0120*/ 	.byte	0x04, 0x36
        /*0122*/ 	.short	(.L_67 - .L_66)
.L_66:
        /*0124*/ 	.word	0x00000008
.L_67:


//--------------------- .nv.info.im2col_gpu       --------------------------
	.section	.nv.info.im2col_gpu,"",@"SHT_CUDA_INFO"
	.sectionflags	@""
	.align	4


	//----- nvinfo : EIATTR_CUDA_API_VERSION
	.align		4
        /*0000*/ 	.byte	0x04, 0x37
        /*0002*/ 	.short	(.L_69 - .L_68)
.L_68:
        /*0004*/ 	.word	0x00000082


	//----- nvinfo : EIATTR_KPARAM_INFO
	.align		4
.L_69:
        /*0008*/ 	.byte	0x04, 0x17
        /*000a*/ 	.short	(.L_71 - .L_70)
.L_70:
        /*000c*/ 	.word	0x00000000
        /*0010*/ 	.short	0x000d
        /*0012*/ 	.short	0x003c
        /*0014*/ 	.byte	0x00, 0xf0, 0x11, 0x00


	//----- nvinfo : EIATTR_KPARAM_INFO
	.align		4
.L_71:
        /*0018*/ 	.byte	0x04, 0x17
        /*001a*/ 	.short	(.L_73 - .L_72)
.L_72:
        /*001c*/ 	.word	0x00000000
        /*0020*/ 	.short	0x000c
        /*0022*/ 	.short	0x0038
        /*0024*/ 	.byte	0x00, 0xf0, 0x11, 0x00


	//----- nvinfo : EIATTR_KPARAM_INFO
	.align		4
.L_73:
        /*0028*/ 	.byte	0x04, 0x17
        /*002a*/ 	.short	(.L_75 - .L_74)
.L_74:
        /*002c*/ 	.word	0x00000000
        /*0030*/ 	.short	0x000b
        /*0032*/ 	.short	0x0034
        /*0034*/ 	.byte	0x00, 0xf0, 0x11, 0x00


	//----- nvinfo : EIATTR_KPARAM_INFO
	.align		4
.L_75:
        /*0038*/ 	.byte	0x04, 0x17
        /*003a*/ 	.short	(.L_77 - .L_76)
.L_76:
        /*003c*/ 	.word	0x00000000
        /*0040*/ 	.short	0x000a
        /*0042*/ 	.short	0x0030
        /*0044*/ 	.byte	0x00, 0xf0, 0x11, 0x00


	//----- nvinfo : EIATTR_KPARAM_INFO
	.align		4
.L_77:
        /*0048*/ 	.byte	0x04, 0x17
        /*004a*/ 	.short	(.L_79 - .L_78)
.L_78:
        /*004c*/ 	.word	0x00000000
        /*0050*/ 	.short	0x0009
        /*0052*/ 	.short	0x002c
        /*0054*/ 	.byte	0x00, 0xf0, 0x11, 0x00


	//----- nvinfo : EIATTR_KPARAM_INFO
	.align		4
.L_79:
        /*0058*/ 	.byte	0x04, 0x17
        /*005a*/ 	.short	(.L_81 - .L_80)
.L_80:
        /*005c*/ 	.word	0x00000000
        /*0060*/ 	.short	0x0008
        /*0062*/ 	.short	0x0028
        /*0064*/ 	.byte	0x00, 0xf0, 0x11, 0x00


	//----- nvinfo : EIATTR_KPARAM_INFO
	.align		4
.L_81:
        /*0068*/ 	.byte	0x04, 0x17
        /*006a*/ 	.short	(.L_83 - .L_82)
.L_82:
        /*006c*/ 	.word	0x00000000
        /*0070*/ 	.short	0x0007
        /*0072*/ 	.short	0x0024
        /*0074*/ 	.byte	0x00, 0xf0, 0x11, 0x00


	//----- nvinfo : EIATTR_KPARAM_INFO
	.align		4
.L_83:
        /*0078*/ 	.byte	0x04, 0x17
        /*007a*/ 	.short	(.L_85 - .L_84)
.L_84:
        /*007c*/ 	.word	0x00000000
        /*0080*/ 	.short	0x0006
        /*0082*/ 	.short	0x0020
        /*0084*/ 	.byte	0x00, 0xf0, 0x11, 0x00


	//----- nvinfo : EIATTR_KPARAM_INFO
	.align		4
.L_85:
        /*0088*/ 	.byte	0x04, 0x17
        /*008a*/ 	.short	(.L_87 - .L_86)
.L_86:
        /*008c*/ 	.word	0x00000000
        /*0090*/ 	.short	0x0005
        /*0092*/ 	.short	0x001c
        /*0094*/ 	.byte	0x00, 0xf0, 0x11, 0x00


	//----- nvinfo : EIATTR_KPARAM_INFO
	.align		4
.L_87:
        /*0098*/ 	.byte	0x04, 0x17
        /*009a*/ 	.short	(.L_89 - .L_88)
.L_88:
        /*009c*/ 	.word	0x00000000
        /*00a0*/ 	.short	0x0004
        /*00a2*/ 	.short	0x0018
        /*00a4*/ 	.byte	0x00, 0xf0, 0x11, 0x00


	//----- nvinfo : EIATTR_KPARAM_INFO
	.align		4
.L_89:
        /*00a8*/ 	.byte	0x04, 0x17
        /*00aa*/ 	.short	(.L_91 - .L_90)
.L_90:
        /*00ac*/ 	.word	0x00000000
        /*00b0*/ 	.short	0x0003
        /*00b2*/ 	.short	0x0014
        /*00b4*/ 	.byte	0x00, 0xf0, 0x11, 0x00


	//----- nvinfo : EIATTR_KPARAM_INFO
	.align		4
.L_91:
        /*00b8*/ 	.byte	0x04, 0x17
        /*00ba*/ 	.short	(.L_93 - .L_92)
.L_92:
        /*00bc*/ 	.word	0x00000000
        /*00c0*/ 	.short	0x0002
        /*00c2*/ 	.short	0x0010
        /*00c4*/ 	.byte	0x00, 0xf0, 0x11, 0x00


	//----- nvinfo : EIATTR_KPARAM_INFO
	.align		4
.L_93:
        /*00c8*/ 	.byte	0x04, 0x17
        /*00ca*/ 	.short	(.L_95 - .L_94)
.L_94:
        /*00cc*/ 	.word	0x00000000
        /*00d0*/ 	.short	0x0001
        /*00d2*/ 	.short	0x0008
        /*00d4*/ 	.byte	0x00, 0xf5, 0x21, 0x00


	//----- nvinfo : EIATTR_KPARAM_INFO
	.align		4
.L_95:
        /*00d8*/ 	.byte	0x04, 0x17
        /*00da*/ 	.short	(.L_97 - .L_96)
.L_96:
        /*00dc*/ 	.word	0x00000000
        /*00e0*/ 	.short	0x0000
        /*00e2*/ 	.short	0x0000
        /*00e4*/ 	.byte	0x00, 0xf5, 0x21, 0x00


	//----- nvinfo : EIATTR_SPARSE_MMA_MASK
	.align		4
.L_97:
        /*00e8*/ 	.byte	0x03, 0x50
        /*00ea*/ 	.short	0x0000


	//----- nvinfo : EIATTR_MAXREG_COUNT
	.align		4
        /*00ec*/ 	.byte	0x03, 0x1b
        /*00ee*/ 	.short	0x00ff


	//----- nvinfo : EIATTR_MERCURY_ISA_VERSION
	.align		4
        /*00f0*/ 	.byte	0x03, 0x5f
        /*00f2*/ 	.short	0x0101


	//----- nvinfo : EIATTR_VRC_CTA_INIT_COUNT
	.align		4
        /*00f4*/ 	.byte	0x02, 0x4a
	.zero		1
	.zero		1


	//----- nvinfo : EIATTR_EXIT_INSTR_OFFSETS
	.align		4
        /*00f8*/ 	.byte	0x04, 0x1c
        /*00fa*/ 	.short	(.L_99 - .L_98)


	//   ....[0]....
.L_98:
        /*00fc*/ 	.word	0x00000500


	//   ....[1]....
        /*0100*/ 	.word	0x000012a0


	//   ....[2]....
        /*0104*/ 	.word	0x000019f0


	//   ....[3]....
        /*0108*/ 	.word	0x00001e60


	//----- nvinfo : EIATTR_CBANK_PARAM_SIZE
	.align		4
.L_99:
        /*010c*/ 	.byte	0x03, 0x19
        /*010e*/ 	.short	0x0040


	//----- nvinfo : EIATTR_PARAM_CBANK
	.align		4
        /*0110*/ 	.byte	0x04, 0x0a
        /*0112*/ 	.short	(.L_101 - .L_100)
	.align		4
.L_100:
        /*0114*/ 	.word	index@(.nv.constant0.im2col_gpu)
        /*0118*/ 	.short	0x0380
        /*011a*/ 	.short	0x0040


	//----- nvinfo : EIATTR_SW_WAR
	.align		4
.L_101:
        /*011c*/ 	.byte	0x04, 0x36
        /*011e*/ 	.short	(.L_103 - .L_102)
.L_102:
        /*0120*/ 	.word	0x00000008
.L_103:


//--------------------- .nv.callgraph             --------------------------
	.section	.nv.callgraph,"",@"SHT_CUDA_CALLGRAPH"
	.align	4
	.sectionentsize	8
	.align		4
        /*0000*/ 	.word	0x00000000
	.align		4
        /*0004*/ 	.word	0xffffffff
	.align		4
        /*0008*/ 	.word	0x00000000
	.align		4
        /*000c*/ 	.word	0xfffffffe
	.align		4
        /*0010*/ 	.word	0x00000000
	.align		4
        /*0014*/ 	.word	0xfffffffd
	.align		4
        /*0018*/ 	.word	0x00000000
	.align		4
        /*001c*/ 	.word	0xfffffffc


//--------------------- .text.test                --------------------------
	.section	.text.test,"ax",@progbits
	.align	128
        .global         test
        .type           test,@function
        .size           test,(.L_x_11 - test)
        .other          test,@"STO_CUDA_ENTRY STV_DEFAULT"
test:
.text.test:
[----:B------:R-:W-:Y:S01]  /*0000*/  LDC R1, c[0x0][0x37c] ;  /* 0x0000df00ff017b82 */ /* 0x000fe20000000800 */
[----:B------:R-:W-:Y:S05]  /*0010*/  EXIT ;  /* 0x000000000000794d */ /* 0x000fea0003800000 */
.L_x_0:
[----:B------:R-:W-:-:S00]  /*0020*/  BRA `(.L_x_0) ;  /* 0xfffffffc00fc7947 */ /* 0x000fc0000383ffff */
[----:B------:R-:W-:-:S00]  /*0030*/  NOP ;  /* 0x0000000000007918 */ /* 0x000fc00000000000 */
        /* <DEDUP_REMOVED lines=12> */
.L_x_11:


//--------------------- .text.im2col_gpuv2        --------------------------
	.section	.text.im2col_gpuv2,"ax",@progbits
	.align	128
        .global         im2col_gpuv2
        .type           im2col_gpuv2,@function
        .size           im2col_gpuv2,(.L_x_12 - im2col_gpuv2)
        .other          im2col_gpuv2,@"STO_CUDA_ENTRY STV_DEFAULT"
im2col_gpuv2:
.text.im2col_gpuv2:
[----:B------:R-:W-:Y:S01]  /*0000*/  LDC R1, c[0x0][0x37c] ;  /* 0x0000df00ff017b82 */ /* 0x000fe20000000800 */
[----:B------:R-:W0:Y:S07]  /*0010*/  S2R R0, SR_TID.X ;  /* 0x0000000000007919 */ /* 0x000e2e0000002100 */
[----:B------:R-:W0:Y:S01]  /*0020*/  S2UR UR4, SR_CTAID.X ;  /* 0x00000000000479c3 */ /* 0x000e220000002500 */
[----:B------:R-:W1:Y:S07]  /*0030*/  LDCU UR5, c[0x0][0x3b8] ;  /* 0x00007700ff0577ac */ /* 0x000e6e0008000800 */
[----:B------:R-:W0:Y:S02]  /*0040*/  LDC R5, c[0x0][0x360] ;  /* 0x0000d800ff057b82 */ /* 0x000e240000000800 */
[----:B0-----:R-:W-:-:S05]  /*0050*/  IMAD R0, R5, UR4, R0 ;  /* 0x0000000405007c24 */ /* 0x001fca000f8e0200 */
[----:B-1----:R-:W-:-:S13]  /*0060*/  ISETP.GE.AND P0, PT, R0, UR5, PT ;  /* 0x0000000500007c0c */ /* 0x002fda000bf06270 */
[----:B------:R-:W-:Y:S05]  /*0070*/  @P0 EXIT ;  /* 0x000000000000094d */ /* 0x000fea0003800000 */
[----:B------:R-:W0:Y:S02]  /*0080*/  LDC R3, c[0x0][0x3b4] ;  /* 0x0000ed00ff037b82 */ /* 0x000e240000000800 */
[----:B0-----:R-:W-:-:S13]  /*0090*/  ISETP.GE.AND P0, PT, R3, 0x1, PT ;  /* 0x000000010300780c */ /* 0x001fda0003f06270 */
[----:B------:R-:W-:Y:S05]  /*00a0*/  @!P0 EXIT ;  /* 0x000000000000894d */ /* 0x000fea0003800000 */
[----:B------:R-:W0:Y:S01]  /*00b0*/  LDCU UR6, c[0x0][0x370] ;  /* 0x00006e00ff0677ac */ /* 0x000e220008000800 */
[C---:B------:R-:W-:Y:S02]  /*00c0*/  LOP3.LUT R2, R3.reuse, 0x3, RZ, 0xc0, !PT ;  /* 0x0000000303027812 */ /* 0x040fe400078ec0ff */
[----:B------:R-:W-:Y:S01]  /*00d0*/  LOP3.LUT R3, R3, 0x7ffffffc, RZ, 0xc0, !PT ;  /* 0x7ffffffc03037812 */ /* 0x000fe200078ec0ff */
[----:B------:R-:W1:Y:S01]  /*00e0*/  LDCU UR4, c[0x0][0x3b0] ;  /* 0x00007600ff0477ac */ /* 0x000e620008000800 */
[----:B------:R-:W1:Y:S01]  /*00f0*/  LDCU UR5, c[0x0][0x3ac] ;  /* 0x00007580ff0577ac */ /* 0x000e620008000800 */
[----:B------:R-:W2:Y:S01]  /*0100*/  LDCU.64 UR8, c[0x0][0x358] ;  /* 0x00006b00ff0877ac */ /* 0x000ea20008000a00 */
[----:B------:R-:W3:Y:S01]  /*0110*/  LDCU UR7, c[0x0][0x3a8] ;  /* 0x00007500ff0777ac */ /* 0x000ee20008000800 */
[----:B0-----:R-:W-:Y:S01]  /*0120*/  IMAD R5, R5, UR6, RZ ;  /* 0x0000000605057c24 */ /* 0x001fe2000f8e02ff */
[----:B------:R-:W0:Y:S01]  /*0130*/  LDCU UR10, c[0x0][0x394] ;  /* 0x00007280ff0a77ac */ /* 0x000e220008000800 */
[----:B------:R-:W4:Y:S01]  /*0140*/  LDCU.64 UR12, c[0x0][0x398] ;  /* 0x00007300ff0c77ac */ /* 0x000f220008000a00 */
[----:B-1----:R-:W-:-:S12]  /*0150*/  UIMAD UR4, UR4, UR5, URZ ;  /* 0x00000005040472a4 */ /* 0x002fd8000f8e02ff */
.L_x_5:
[----:B-1----:R-:W1:Y:S01]  /*0160*/  LDC R9, c[0x0][0x3ac] ;  /* 0x0000eb00ff097b82 */ /* 0x002e620000000800 */
[----:B------:R-:W-:Y:S01]  /*0170*/  IABS R15, R0 ;  /* 0x00000000000f7213 */ /* 0x000fe20000000000 */
[----:B------:R-:W-:-:S06]  /*0180*/  UIADD3 UR5, UPT, UPT, -UR4, URZ, URZ ;  /* 0x000000ff04057290 */ /* 0x000fcc000fffe1ff */
[----:B0-----:R-:W5:Y:S01]  /*0190*/  LDC R11, c[0x0][0x3b0] ;  /* 0x0000ec00ff0b7b82 */ /* 0x001f620000000800 */
[-C--:B-1----:R-:W-:Y:S02]  /*01a0*/  IABS R4, R9.reuse ;  /* 0x0000000900047213 */ /* 0x082fe40000000000 */
[-C--:B------:R-:W-:Y:S02]  /*01b0*/  LOP3.LUT R12, R0, R9.reuse, RZ, 0x3c, !PT ;  /* 0x00000009000c7212 */ /* 0x080fe400078e3cff */
[----:B------:R-:W1:Y:S02]  /*01c0*/  I2F.RP R8, R4 ;  /* 0x0000000400087306 */ /* 0x000e640000209400 */
[----:B------:R-:W-:Y:S02]  /*01d0*/  ISETP.GE.AND P2, PT, R12, RZ, PT ;  /* 0x000000ff0c00720c */ /* 0x000fe40003f46270 */
[----:B------:R-:W-:-:S04]  /*01e0*/  LOP3.LUT R12, RZ, R9, RZ, 0x33, !PT ;  /* 0x00000009ff0c7212 */ /* 0x000fc800078e33ff */
[----:B-1----:R-:W1:Y:S02]  /*01f0*/  MUFU.RCP R8, R8 ;  /* 0x0000000800087308 */ /* 0x002e640000001000 */
[----:B-1----:R-:W-:Y:S01]  /*0200*/  VIADD R6, R8, 0xffffffe ;  /* 0x0ffffffe08067836 */ /* 0x002fe20000000000 */
[----:B-----5:R-:W-:-:S05]  /*0210*/  IABS R8, R11 ;  /* 0x0000000b00087213 */ /* 0x020fca0000000000 */
[----:B------:R1:W5:Y:S02]  /*0220*/  F2I.FTZ.U32.TRUNC.NTZ R7, R6 ;  /* 0x0000000600077305 */ /* 0x000364000021f000 */
[----:B-1----:R-:W-:Y:S02]  /*0230*/  HFMA2 R6, -RZ, RZ, 0, 0 ;  /* 0x00000000ff067431 */ /* 0x002fe400000001ff */
[----:B-----5:R-:W-:-:S04]  /*0240*/  IMAD.MOV R13, RZ, RZ, -R7 ;  /* 0x000000ffff0d7224 */ /* 0x020fc800078e0a07 */
[----:B------:R-:W-:-:S04]  /*0250*/  IMAD R13, R13, R4, RZ ;  /* 0x000000040d0d7224 */ /* 0x000fc800078e02ff */
[----:B------:R-:W-:Y:S02]  /*0260*/  IMAD.HI.U32 R10, R7, R13, R6 ;  /* 0x0000000d070a7227 */ /* 0x000fe400078e0006 */
[----:B------:R-:W1:Y:S04]  /*0270*/  I2F.RP R13, R8 ;  /* 0x00000008000d7306 */ /* 0x000e680000209400 */
[----:B------:R-:W-:-:S04]  /*0280*/  IMAD.HI.U32 R6, R10, R15, RZ ;  /* 0x0000000f0a067227 */ /* 0x000fc800078e00ff */
[----:B------:R-:W-:-:S04]  /*0290*/  IMAD.MOV R7, RZ, RZ, -R6 ;  /* 0x000000ffff077224 */ /* 0x000fc800078e0a06 */
[C---:B------:R-:W-:Y:S01]  /*02a0*/  IMAD R7, R4.reuse, R7, R15 ;  /* 0x0000000704077224 */ /* 0x040fe200078e020f */
[----:B-1----:R-:W1:Y:S04]  /*02b0*/  MUFU.RCP R13, R13 ;  /* 0x0000000d000d7308 */ /* 0x002e680000001000 */
[----:B------:R-:W-:-:S13]  /*02c0*/  ISETP.GT.U32.AND P1, PT, R4, R7, PT ;  /* 0x000000070400720c */ /* 0x000fda0003f24070 */
[----:B------:R-:W-:Y:S01]  /*02d0*/  @!P1 IMAD.IADD R7, R7, 0x1, -R4 ;  /* 0x0000000107079824 */ /* 0x000fe200078e0a04 */
[----:B-1----:R-:W-:Y:S01]  /*02e0*/  IADD3 R15, PT, PT, R13, 0xffffffe, RZ ;  /* 0x0ffffffe0d0f7810 */ /* 0x002fe20007ffe0ff */
[----:B------:R-:W-:-:S03]  /*02f0*/  @!P1 VIADD R6, R6, 0x1 ;  /* 0x0000000106069836 */ /* 0x000fc60000000000 */
[----:B------:R-:W-:Y:S02]  /*0300*/  ISETP.GE.U32.AND P0, PT, R7, R4, PT ;  /* 0x000000040700720c */ /* 0x000fe40003f06070 */
[----:B------:R-:W1:Y:S11]  /*0310*/  F2I.FTZ.U32.TRUNC.NTZ R7, R15 ;  /* 0x0000000f00077305 */ /* 0x000e76000021f000 */
[----:B------:R-:W-:Y:S01]  /*0320*/  @P0 VIADD R6, R6, 0x1 ;  /* 0x0000000106060836 */ /* 0x000fe20000000000 */
[----:B------:R-:W-:-:S03]  /*0330*/  ISETP.NE.AND P0, PT, R9, RZ, PT ;  /* 0x000000ff0900720c */ /* 0x000fc60003f05270 */
[----:B------:R-:W-:Y:S01]  /*0340*/  @!P2 IMAD.MOV R6, RZ, RZ, -R6 ;  /* 0x000000ffff06a224 */ /* 0x000fe200078e0a06 */
[----:B-1----:R-:W-:-:S04]  /*0350*/  IADD3 R13, PT, PT, RZ, -R7, RZ ;  /* 0x80000007ff0d7210 */ /* 0x002fc80007ffe0ff */
[----:B------:R-:W-:Y:S01]  /*0360*/  SEL R14, R12, R6, !P0 ;  /* 0x000000060c0e7207 */ /* 0x000fe20004000000 */
[----:B------:R-:W-:Y:S02]  /*0370*/  IMAD R13, R13, R8, RZ ;  /* 0x000000080d0d7224 */ /* 0x000fe400078e02ff */
[----:B------:R-:W-:Y:S01]  /*0380*/  IMAD.MOV.U32 R6, RZ, RZ, RZ ;  /* 0x000000ffff067224 */ /* 0x000fe200078e00ff */
[----:B------:R-:W-:Y:S02]  /*0390*/  IABS R15, R14 ;  /* 0x0000000e000f7213 */ /* 0x000fe40000000000 */
[----:B------:R-:W-:Y:S01]  /*03a0*/  LOP3.LUT R14, R14, R11, RZ, 0x3c, !PT ;  /* 0x0000000b0e0e7212 */ /* 0x000fe200078e3cff */
[----:B------:R-:W-:Y:S01]  /*03b0*/  IMAD.HI.U32 R6, R7, R13, R6 ;  /* 0x0000000d07067227 */ /* 0x000fe200078e0006 */
[----:B------:R-:W-:Y:S02]  /*03c0*/  MOV R13, R15 ;  /* 0x0000000f000d7202 */ /* 0x000fe40000000f00 */
[----:B------:R-:W-:-:S02]  /*03d0*/  ISETP.GE.AND P3, PT, R14, RZ, PT ;  /* 0x000000ff0e00720c */ /* 0x000fc40003f66270 */
[----:B------:R-:W-:Y:S01]  /*03e0*/  LOP3.LUT R14, RZ, R11, RZ, 0x33, !PT ;  /* 0x0000000bff0e7212 */ /* 0x000fe200078e33ff */
[----:B------:R-:W-:-:S04]  /*03f0*/  IMAD.HI.U32 R7, R6, R13, RZ ;  /* 0x0000000d06077227 */ /* 0x000fc800078e00ff */
[----:B------:R-:W-:-:S04]  /*0400*/  IMAD.MOV R15, RZ, RZ, -R7 ;  /* 0x000000ffff0f7224 */ /* 0x000fc800078e0a07 */
[----:B------:R-:W-:-:S05]  /*0410*/  IMAD R13, R8, R15, R13 ;  /* 0x0000000f080d7224 */ /* 0x000fca00078e020d */
[----:B------:R-:W-:-:S13]  /*0420*/  ISETP.GT.U32.AND P2, PT, R8, R13, PT ;  /* 0x0000000d0800720c */ /* 0x000fda0003f44070 */
[----:B------:R-:W-:Y:S01]  /*0430*/  @!P2 IMAD.IADD R13, R13, 0x1, -R8 ;  /* 0x000000010d0da824 */ /* 0x000fe200078e0a08 */
[----:B------:R-:W-:-:S04]  /*0440*/  @!P2 IADD3 R7, PT, PT, R7, 0x1, RZ ;  /* 0x000000010707a810 */ /* 0x000fc80007ffe0ff */
[----:B------:R-:W-:-:S13]  /*0450*/  ISETP.GE.U32.AND P1, PT, R13, R8, PT ;  /* 0x000000080d00720c */ /* 0x000fda0003f26070 */
[----:B------:R-:W-:Y:S01]  /*0460*/  @P1 VIADD R7, R7, 0x1 ;  /* 0x0000000107071836 */ /* 0x000fe20000000000 */
[----:B------:R-:W-:-:S03]  /*0470*/  ISETP.NE.AND P1, PT, R11, RZ, PT ;  /* 0x000000ff0b00720c */ /* 0x000fc60003f25270 */
[----:B------:R-:W-:-:S05]  /*0480*/  @!P3 IMAD.MOV R7, RZ, RZ, -R7 ;  /* 0x000000ffff07b224 */ /* 0x000fca00078e0a07 */
[----:B------:R-:W-:-:S05]  /*0490*/  SEL R7, R14, R7, !P1 ;  /* 0x000000070e077207 */ /* 0x000fca0004800000 */
[----:B------:R-:W-:Y:S01]  /*04a0*/  IMAD R16, R7, UR5, R0 ;  /* 0x0000000507107c24 */ /* 0x000fe2000f8e0200 */
[----:B------:R-:W1:Y:S04]  /*04b0*/  LDCU UR5, c[0x0][0x3b4] ;  /* 0x00007680ff0577ac */ /* 0x000e680008000800 */
[----:B------:R-:W-:Y:S02]  /*04c0*/  IABS R11, R16 ;  /* 0x00000010000b7213 */ /* 0x000fe40000000000 */
[C---:B------:R-:W-:Y:S02]  /*04d0*/  LOP3.LUT R9, R16.reuse, R9, RZ, 0x3c, !PT ;  /* 0x0000000910097212 */ /* 0x040fe400078e3cff */
[----:B------:R-:W-:Y:S01]  /*04e0*/  ISETP.GE.AND P6, PT, R16, RZ, PT ;  /* 0x000000ff1000720c */ /* 0x000fe20003fc6270 */
[----:B------:R-:W-:Y:S01]  /*04f0*/  IMAD.HI.U32 R6, R6, R11, RZ ;  /* 0x0000000b06067227 */ /* 0x000fe200078e00ff */
[----:B------:R-:W-:-:S03]  /*0500*/  ISETP.GE.AND P4, PT, R9, RZ, PT ;  /* 0x000000ff0900720c */ /* 0x000fc60003f86270 */
[----:B------:R-:W-:Y:S02]  /*0510*/  HFMA2 R9, -RZ, RZ, 0, 0 ;  /* 0x00000000ff097431 */ /* 0x000fe400000001ff */
[----:B------:R-:W-:Y:S01]  /*0520*/  IMAD.HI.U32 R10, R10, R11, RZ ;  /* 0x0000000b0a0a7227 */ /* 0x000fe200078e00ff */
[----:B------:R-:W-:-:S03]  /*0530*/  IADD3 R13, PT, PT, -R6, RZ, RZ ;  /* 0x000000ff060d7210 */ /* 0x000fc60007ffe1ff */
[----:B------:R-:W-:Y:S01]  /*0540*/  IMAD.MOV R6, RZ, RZ, -R10 ;  /* 0x000000ffff067224 */ /* 0x000fe200078e0a0a */
[----:B-1----:R-:W-:Y:S01]  /*0550*/  UISETP.GE.U32.AND UP0, UPT, UR5, 0x4, UPT ;  /* 0x000000040500788c */ /* 0x002fe2000bf06070 */
[--C-:B------:R-:W-:Y:S02]  /*0560*/  IMAD R13, R8, R13, R11.reuse ;  /* 0x0000000d080d7224 */ /* 0x100fe400078e020b */
[----:B------:R-:W-:-:S03]  /*0570*/  IMAD R11, R4, R6, R11 ;  /* 0x00000006040b7224 */ /* 0x000fc600078e020b */
[----:B------:R-:W-:Y:S02]  /*0580*/  ISETP.GT.U32.AND P3, PT, R8, R13, PT ;  /* 0x0000000d0800720c */ /* 0x000fe40003f64070 */
[----:B------:R-:W-:-:S11]  /*0590*/  ISETP.GT.U32.AND P2, PT, R4, R11, PT ;  /* 0x0000000b0400720c */ /* 0x000fd60003f44070 */
[----:B------:R-:W-:Y:S02]  /*05a0*/  @!P3 IMAD.IADD R13, R13, 0x1, -R8 ;  /* 0x000000010d0db824 */ /* 0x000fe400078e0a08 */
[-C--:B------:R-:W-:Y:S01]  /*05b0*/  @!P2 IADD3 R11, PT, PT, R11, -R4.reuse, RZ ;  /* 0x800000040b0ba210 */ /* 0x080fe20007ffe0ff */
[----:B------:R-:W-:Y:S02]  /*05c0*/  @!P2 VIADD R10, R10, 0x1 ;  /* 0x000000010a0aa836 */ /* 0x000fe40000000000 */
[----:B------:R-:W-:Y:S02]  /*05d0*/  ISETP.GT.U32.AND P5, PT, R8, R13, PT ;  /* 0x0000000d0800720c */ /* 0x000fe40003fa4070 */
[----:B------:R-:W-:-:S11]  /*05e0*/  ISETP.GE.U32.AND P3, PT, R11, R4, PT ;  /* 0x000000040b00720c */ /* 0x000fd60003f66070 */
[----:B------:R-:W-:Y:S02]  /*05f0*/  @!P5 IMAD.IADD R13, R13, 0x1, -R8 ;  /* 0x000000010d0dd824 */ /* 0x000fe400078e0a08 */
[----:B------:R-:W-:Y:S01]  /*0600*/  @P3 IADD3 R10, PT, PT, R10, 0x1, RZ ;  /* 0x000000010a0a3810 */ /* 0x000fe20007ffe0ff */
[----:B------:R-:W-:Y:S02]  /*0610*/  IMAD R8, R0, UR5, RZ ;  /* 0x0000000500087c24 */ /* 0x000fe4000f8e02ff */
[----:B------:R-:W-:Y:S02]  /*0620*/  @!P6 IMAD.MOV R13, RZ, RZ, -R13 ;  /* 0x000000ffff0de224 */ /* 0x000fe400078e0a0d */
[----:B------:R-:W-:-:S03]  /*0630*/  @!P4 IMAD.MOV R10, RZ, RZ, -R10 ;  /* 0x000000ffff0ac224 */ /* 0x000fc600078e0a0a */
[----:B------:R-:W-:Y:S02]  /*0640*/  SEL R4, R14, R13, !P1 ;  /* 0x0000000d0e047207 */ /* 0x000fe40004800000 */
[----:B------:R-:W-:Y:S01]  /*0650*/  SEL R6, R12, R10, !P0 ;  /* 0x0000000a0c067207 */ /* 0x000fe20004000000 */
[----:B------:R-:W-:Y:S06]  /*0660*/  BRA.U !UP0, `(.L_x_1) ;  /* 0x0000000d08207547 */ /* 0x000fec000b800000 */
[----:B------:R-:W1:Y:S01]  /*0670*/  LDC R9, c[0x0][0x3bc] ;  /* 0x0000ef00ff097b82 */ /* 0x000e620000000800 */
[----:B------:R-:W-:Y:S01]  /*0680*/  MOV R18, 0x1 ;  /* 0x0000000100127802 */ /* 0x000fe20000000f00 */
[----:B------:R-:W-:Y:S01]  /*0690*/  IMAD.MOV.U32 R11, RZ, RZ, R8 ;  /* 0x000000ffff0b7224 */ /* 0x000fe200078e0008 */
[----:B-1----:R-:W-:-:S04]  /*06a0*/  IABS R9, R9 ;  /* 0x0000000900097213 */ /* 0x002fc80000000000 */
[----:B------:R-:W1:Y:S08]  /*06b0*/  I2F.RP R14, R9 ;  /* 0x00000009000e7306 */ /* 0x000e700000209400 */
[----:B-1----:R-:W1:Y:S02]  /*06c0*/  MUFU.RCP R14, R14 ;  /* 0x0000000e000e7308 */ /* 0x002e640000001000 */
[----:B-1----:R-:W-:-:S06]  /*06d0*/  VIADD R12, R14, 0xffffffe ;  /* 0x0ffffffe0e0c7836 */ /* 0x002fcc0000000000 */
[----:B------:R1:W5:Y:S02]  /*06e0*/  F2I.FTZ.U32.TRUNC.NTZ R13, R12 ;  /* 0x0000000c000d7305 */ /* 0x000364000021f000 */
[----:B-1----:R-:W-:Y:S02]  /*06f0*/  IMAD.MOV.U32 R12, RZ, RZ, RZ ;  /* 0x000000ffff0c7224 */ /* 0x002fe400078e00ff */
[----:B-----5:R-:W-:-:S04]  /*0700*/  IMAD.MOV R10, RZ, RZ, -R13 ;  /* 0x000000ffff0a7224 */ /* 0x020fc800078e0a0d */
[----:B------:R-:W-:-:S04]  /*0710*/  IMAD R15, R10, R9, RZ ;  /* 0x000000090a0f7224 */ /* 0x000fc800078e02ff */
[----:B------:R-:W-:-:S07]  /*0720*/  IMAD.HI.U32 R10, R13, R15, R12 ;  /* 0x0000000f0d0a7227 */ /* 0x000fce00078e000c */
.L_x_2:
[----:B-1----:R-:W1:Y:S01]  /*0730*/  LDC R20, c[0x0][0x3a4] ;  /* 0x0000e900ff147b82 */ /* 0x002e620000000800 */
[----:B------:R-:W-:-:S04]  /*0740*/  IADD3 R12, PT, PT, R18, -0x1, RZ ;  /* 0xffffffff120c7810 */ /* 0x000fc80007ffe0ff */
[----:B------:R-:W-:-:S03]  /*0750*/  IABS R13, R12 ;  /* 0x0000000c000d7213 */ /* 0x000fc60000000000 */
[----:B------:R-:W5:Y:S02]  /*0760*/  LDC R21, c[0x0][0x3bc] ;  /* 0x0000ef00ff157b82 */ /* 0x000f640000000800 */
[----:B------:R-:W-:-:S04]  /*0770*/  IMAD.HI.U32 R10, R10, R13, RZ ;  /* 0x0000000d0a0a7227 */ /* 0x000fc800078e00ff */
[----:B------:R-:W-:Y:S01]  /*0780*/  IMAD.MOV R14, RZ, RZ, -R10 ;  /* 0x000000ffff0e7224 */ /* 0x000fe200078e0a0a */
[-C--:B-1----:R-:W-:Y:S02]  /*0790*/  IABS R19, R20.reuse ;  /* 0x0000001400137213 */ /* 0x082fe40000000000 */
[----:B------:R-:W-:Y:S02]  /*07a0*/  LOP3.LUT R22, RZ, R20, RZ, 0x33, !PT ;  /* 0x00000014ff167212 */ /* 0x000fe400078e33ff */
[----:B------:R-:W1:Y:S01]  /*07b0*/  I2F.RP R15, R19 ;  /* 0x00000013000f7306 */ /* 0x000e620000209400 */
[-C--:B-----5:R-:W-:Y:S01]  /*07c0*/  IABS R26, R21.reuse ;  /* 0x00000015001a7213 */ /* 0x0a0fe20000000000 */
[----:B------:R-:W-:Y:S01]  /*07d0*/  IMAD.MOV R25, RZ, RZ, -R21 ;  /* 0x000000ffff197224 */ /* 0x000fe200078e0a15 */
[----:B------:R-:W-:-:S05]  /*07e0*/  LOP3.LUT R24, RZ, R21, RZ, 0x33, !PT ;  /* 0x00000015ff187212 */ /* 0x000fca00078e33ff */
[----:B------:R-:W5:Y:S01]  /*07f0*/  I2F.RP R16, R26 ;  /* 0x0000001a00107306 */ /* 0x000f620000209400 */
[----:B------:R-:W-:-:S05]  /*0800*/  IMAD R14, R26, R14, R13 ;  /* 0x0000000e1a0e7224 */ /* 0x000fca00078e020d */
[----:B------:R-:W-:Y:S02]  /*0810*/  ISETP.GT.U32.AND P1, PT, R9, R14, PT ;  /* 0x0000000e0900720c */ /* 0x000fe40003f24070 */
[----:B-1----:R-:W1:Y:S08]  /*0820*/  MUFU.RCP R15, R15 ;  /* 0x0000000f000f7308 */ /* 0x002e700000001000 */
[----:B-----5:R-:W-:Y:S03]  /*0830*/  MUFU.RCP R16, R16 ;  /* 0x0000001000107308 */ /* 0x020fe60000001000 */
[----:B------:R-:W-:-:S02]  /*0840*/  @!P1 IMAD.IADD R14, R14, 0x1, -R26 ;  /* 0x000000010e0e9824 */ /* 0x000fc400078e0a1a */
[----:B------:R-:W-:-:S03]  /*0850*/  @!P1 VIADD R10, R10, 0x1 ;  /* 0x000000010a0a9836 */ /* 0x000fc60000000000 */
[----:B------:R-:W-:Y:S02]  /*0860*/  ISETP.GE.U32.AND P0, PT, R14, R9, PT ;  /* 0x000000090e00720c */ /* 0x000fe40003f06070 */
[----:B-1----:R-:W-:Y:S02]  /*0870*/  IADD3 R13, PT, PT, R15, 0xffffffe, RZ ;  /* 0x0ffffffe0f0d7810 */ /* 0x002fe40007ffe0ff */
[----:B------:R-:W-:-:S04]  /*0880*/  LOP3.LUT R9, R12, R21, RZ, 0x3c, !PT ;  /* 0x000000150c097212 */ /* 0x000fc800078e3cff */
[----:B------:R-:W1:Y:S01]  /*0890*/  F2I.FTZ.U32.TRUNC.NTZ R13, R13 ;  /* 0x0000000d000d7305 */ /* 0x000e62000021f000 */
[----:B------:R-:W-:-:S04]  /*08a0*/  ISETP.GE.AND P2, PT, R9, RZ, PT ;  /* 0x000000ff0900720c */ /* 0x000fc80003f46270 */
[----:B------:R-:W-:Y:S01]  /*08b0*/  @P0 VIADD R10, R10, 0x1 ;  /* 0x000000010a0a0836 */ /* 0x000fe20000000000 */
[----:B------:R-:W-:-:S08]  /*08c0*/  ISETP.NE.AND P0, PT, R21, RZ, PT ;  /* 0x000000ff1500720c */ /* 0x000fd00003f05270 */
[----:B------:R-:W-:Y:S01]  /*08d0*/  @!P2 IADD3 R10, PT, PT, -R10, RZ, RZ ;  /* 0x000000ff0a0aa210 */ /* 0x000fe20007ffe1ff */
[----:B-1----:R-:W-:-:S03]  /*08e0*/  IMAD.MOV R9, RZ, RZ, -R13 ;  /* 0x000000ffff097224 */ /* 0x002fc600078e0a0d */
[----:B------:R-:W-:Y:S02]  /*08f0*/  SEL R14, R24, R10, !P0 ;  /* 0x0000000a180e7207 */ /* 0x000fe40004000000 */
[----:B------:R-:W-:-:S03]  /*0900*/  MOV R10, R9 ;  /* 0x00000009000a7202 */ /* 0x000fc60000000f00 */
[----:B------:R-:W-:Y:S02]  /*0910*/  IMAD R9, R14, R25, R12 ;  /* 0x000000190e097224 */ /* 0x000fe400078e020c */
[----:B------:R-:W-:Y:S02]  /*0920*/  IMAD R23, R10, R19, RZ ;  /* 0x000000130a177224 */ /* 0x000fe400078e02ff */
[----:B------:R-:W-:Y:S01]  /*0930*/  IMAD.MOV.U32 R12, RZ, RZ, RZ ;  /* 0x000000ffff0c7224 */ /* 0x000fe200078e00ff */
[----:B------:R-:W-:-:S03]  /*0940*/  IABS R10, R9 ;  /* 0x00000009000a7213 */ /* 0x000fc60000000000 */
[----:B------:R-:W-:-:S06]  /*0950*/  IMAD.HI.U32 R23, R13, R23, R12 ;  /* 0x000000170d177227 */ /* 0x000fcc00078e000c */
[----:B------:R-:W-:-:S04]  /*0960*/  IMAD.HI.U32 R15, R23, R10, RZ ;  /* 0x0000000a170f7227 */ /* 0x000fc800078e00ff */
[----:B------:R-:W-:-:S04]  /*0970*/  IMAD.MOV R12, RZ, RZ, -R15 ;  /* 0x000000ffff0c7224 */ /* 0x000fc800078e0a0f */
[----:B------:R-:W-:Y:S01]  /*0980*/  IMAD R10, R19, R12, R10 ;  /* 0x0000000c130a7224 */ /* 0x000fe200078e020a */
[----:B------:R-:W-:Y:S01]  /*0990*/  IADD3 R12, PT, PT, R16, 0xffffffe, RZ ;  /* 0x0ffffffe100c7810 */ /* 0x000fe20007ffe0ff */
[----:B------:R-:W-:-:S03]  /*09a0*/  VIADD R16, R18, 0x1 ;  /* 0x0000000112107836 */ /* 0x000fc60000000000 */
[----:B------:R-:W-:Y:S01]  /*09b0*/  ISETP.GT.U32.AND P2, PT, R19, R10, PT ;  /* 0x0000000a1300720c */ /* 0x000fe20003f44070 */
[----:B------:R1:W5:Y:S02]  /*09c0*/  F2I.FTZ.U32.TRUNC.NTZ R13, R12 ;  /* 0x0000000c000d7305 */ /* 0x000364000021f000 */
[----:B-1----:R-:W-:-:S10]  /*09d0*/  HFMA2 R12, -RZ, RZ, 0, 0 ;  /* 0x00000000ff0c7431 */ /* 0x002fd400000001ff */
[----:B------:R-:W-:Y:S01]  /*09e0*/  @!P2 IMAD.IADD R10, R10, 0x1, -R19 ;  /* 0x000000010a0aa824 */ /* 0x000fe200078e0a13 */
[----:B------:R-:W-:Y:S01]  /*09f0*/  @!P2 IADD3 R15, PT, PT, R15, 0x1, RZ ;  /* 0x000000010f0fa810 */ /* 0x000fe20007ffe0ff */
[----:B-----5:R-:W-:-:S03]  /*0a00*/  IMAD.MOV R17, RZ, RZ, -R13 ;  /* 0x000000ffff117224 */ /* 0x020fc600078e0a0d */
[----:B------:R-:W-:Y:S02]  /*0a10*/  ISETP.GE.U32.AND P1, PT, R10, R19, PT ;  /* 0x000000130a00720c */ /* 0x000fe40003f26070 */
[----:B------:R-:W-:Y:S01]  /*0a20*/  LOP3.LUT R10, R9, R20, RZ, 0x3c, !PT ;  /* 0x00000014090a7212 */ /* 0x000fe200078e3cff */
[----:B------:R-:W-:-:S03]  /*0a30*/  IMAD R17, R17, R26, RZ ;  /* 0x0000001a11117224 */ /* 0x000fc600078e02ff */
[----:B------:R-:W-:Y:S01]  /*0a40*/  ISETP.GE.AND P3, PT, R10, RZ, PT ;  /* 0x000000ff0a00720c */ /* 0x000fe20003f66270 */
[----:B------:R-:W-:Y:S01]  /*0a50*/  IMAD.HI.U32 R10, R13, R17, R12 ;  /* 0x000000110d0a7227 */ /* 0x000fe200078e000c */
[----:B------:R-:W-:-:S05]  /*0a60*/  IABS R13, R16 ;  /* 0x00000010000d7213 */ /* 0x000fca0000000000 */
[----:B------:R-:W-:Y:S01]  /*0a70*/  @P1 VIADD R15, R15, 0x1 ;  /* 0x000000010f0f1836 */ /* 0x000fe20000000000 */
[----:B------:R-:W-:Y:S01]  /*0a80*/  ISETP.NE.AND P1, PT, R20, RZ, PT ;  /* 0x000000ff1400720c */ /* 0x000fe20003f25270 */
[----:B------:R-:W-:-:S04]  /*0a90*/  IMAD.HI.U32 R12, R10, R13, RZ ;  /* 0x0000000d0a0c7227 */ /* 0x000fc800078e00ff */
[----:B------:R-:W-:Y:S01]  /*0aa0*/  @!P3 IMAD.MOV R15, RZ, RZ, -R15 ;  /* 0x000000ffff0fb224 */ /* 0x000fe200078e0a0f */
[----:B------:R-:W-:-:S04]  /*0ab0*/  IADD3 R28, PT, PT, -R12, RZ, RZ ;  /* 0x000000ff0c1c7210 */ /* 0x000fc80007ffe1ff */
[----:B------:R-:W-:Y:S01]  /*0ac0*/  SEL R17, R22, R15, !P1 ;  /* 0x0000000f16117207 */ /* 0x000fe20004800000 */
[----:B------:R-:W-:Y:S01]  /*0ad0*/  IMAD R28, R26, R28, R13 ;  /* 0x0000001c1a1c7224 */ /* 0x000fe200078e020d */
[----:B------:R-:W-:-:S03]  /*0ae0*/  LOP3.LUT R13, R16, R21, RZ, 0x3c, !PT ;  /* 0x00000015100d7212 */ /* 0x000fc600078e3cff */
[--C-:B------:R-:W-:Y:S01]  /*0af0*/  IMAD.MOV R15, RZ, RZ, -R17.reuse ;  /* 0x000000ffff0f7224 */ /* 0x100fe200078e0a11 */
[----:B------:R-:W-:Y:S01]  /*0b00*/  ISETP.GE.AND P4, PT, R13, RZ, PT ;  /* 0x000000ff0d00720c */ /* 0x000fe20003f86270 */
[----:B---3--:R-:W-:Y:S02]  /*0b10*/  IMAD R17, R6, UR7, R17 ;  /* 0x0000000706117c24 */ /* 0x008fe4000f8e0211 */
[----:B------:R-:W-:Y:S02]  /*0b20*/  IMAD R15, R20, R15, R9 ;  /* 0x0000000f140f7224 */ /* 0x000fe400078e0209 */
[----:B------:R-:W-:Y:S02]  /*0b30*/  IMAD.MOV.U32 R9, RZ, RZ, R26 ;  /* 0x000000ffff097224 */ /* 0x000fe400078e001a */
[----:B------:R-:W-:-:S03]  /*0b40*/  IMAD R29, R4, UR7, R15 ;  /* 0x00000007041d7c24 */ /* 0x000fc6000f8e020f */
[----:B------:R-:W-:-:S13]  /*0b50*/  ISETP.GT.U32.AND P3, PT, R9, R28, PT ;  /* 0x0000001c0900720c */ /* 0x000fda0003f64070 */
[----:B------:R-:W-:Y:S01]  /*0b60*/  @!P3 IADD3 R28, PT, PT, R28, -R26, RZ ;  /* 0x8000001a1c1cb210 */ /* 0x000fe20007ffe0ff */
[----:B------:R-:W-:-:S03]  /*0b70*/  @!P3 VIADD R12, R12, 0x1 ;  /* 0x000000010c0cb836 */ /* 0x000fc60000000000 */
[----:B------:R-:W-:-:S13]  /*0b80*/  ISETP.GE.U32.AND P2, PT, R28, R9, PT ;  /* 0x000000091c00720c */ /* 0x000fda0003f46070 */
[----:B------:R-:W-:-:S05]  /*0b90*/  @P2 IADD3 R12, PT, PT, R12, 0x1, RZ ;  /* 0x000000010c0c2810 */ /* 0x000fca0007ffe0ff */
[----:B------:R-:W-:-:S05]  /*0ba0*/  @!P4 IMAD.MOV R12, RZ, RZ, -R12 ;  /* 0x000000ffff0cc224 */ /* 0x000fca00078e0a0c */
[----:B------:R-:W-:-:S05]  /*0bb0*/  SEL R12, R24, R12, !P0 ;  /* 0x0000000c180c7207 */ /* 0x000fca0004000000 */
[----:B------:R-:W-:Y:S02]  /*0bc0*/  IMAD R13, R12, R25, R16 ;  /* 0x000000190c0d7224 */ /* 0x000fe400078e0210 */
[----:B0-----:R-:W-:-:S03]  /*0bd0*/  IMAD R16, R7, UR10, R14 ;  /* 0x0000000a07107c24 */ /* 0x001fc6000f8e020e */
[----:B------:R-:W-:Y:S01]  /*0be0*/  IABS R27, R13 ;  /* 0x0000000d001b7213 */ /* 0x000fe20000000000 */
[----:B----4-:R-:W-:-:S03]  /*0bf0*/  IMAD R16, R16, UR12, R17 ;  /* 0x0000000c10107c24 */ /* 0x010fc6000f8e0211 */
[----:B------:R-:W-:Y:S01]  /*0c00*/  MOV R14, R27 ;  /* 0x0000001b000e7202 */ /* 0x000fe20000000f00 */
[----:B------:R-:W-:Y:S02]  /*0c10*/  IMAD R29, R16, UR13, R29 ;  /* 0x0000000d101d7c24 */ /* 0x000fe4000f8e021d */
[----:B------:R-:W-:Y:S02]  /*0c20*/  IMAD R27, R7, UR10, R12 ;  /* 0x0000000a071b7c24 */ /* 0x000fe4000f8e020c */
[----:B------:R-:W-:-:S04]  /*0c30*/  IMAD.HI.U32 R15, R23, R14, RZ ;  /* 0x0000000e170f7227 */ /* 0x000fc800078e00ff */
[----:B------:R-:W-:-:S04]  /*0c40*/  IMAD.MOV R16, RZ, RZ, -R15 ;  /* 0x000000ffff107224 */ /* 0x000fc800078e0a0f */
[----:B------:R-:W-:-:S05]  /*0c50*/  IMAD R14, R19, R16, R14 ;  /* 0x00000010130e7224 */ /* 0x000fca00078e020e */
[----:B------:R-:W-:-:S13]  /*0c60*/  ISETP.GT.U32.AND P3, PT, R19, R14, PT ;  /* 0x0000000e1300720c */ /* 0x000fda0003f64070 */
[----:B------:R-:W-:Y:S01]  /*0c70*/  @!P3 IADD3 R14, PT, PT, R14, -R19, RZ ;  /* 0x800000130e0eb210 */ /* 0x000fe20007ffe0ff */
[----:B------:R-:W-:-:S03]  /*0c80*/  @!P3 VIADD R15, R15, 0x1 ;  /* 0x000000010f0fb836 */ /* 0x000fc60000000000 */
[----:B------:R-:W-:Y:S02]  /*0c90*/  ISETP.GE.U32.AND P2, PT, R14, R19, PT ;  /* 0x000000130e00720c */ /* 0x000fe40003f46070 */
[----:B------:R-:W-:-:S04]  /*0ca0*/  LOP3.LUT R14, R13, R20, RZ, 0x3c, !PT ;  /* 0x000000140d0e7212 */ /* 0x000fc800078e3cff */
[----:B------:R-:W-:-:S07]  /*0cb0*/  ISETP.GE.AND P4, PT, R14, RZ, PT ;  /* 0x000000ff0e00720c */ /* 0x000fce0003f86270 */
[----:B------:R-:W-:-:S06]  /*0cc0*/  @P2 IADD3 R15, PT, PT, R15, 0x1, RZ ;  /* 0x000000010f0f2810 */ /* 0x000fcc0007ffe0ff */
[----:B------:R-:W-:-:S05]  /*0cd0*/  @!P4 IMAD.MOV R15, RZ, RZ, -R15 ;  /* 0x000000ffff0fc224 */ /* 0x000fca00078e0a0f */
[----:B------:R-:W-:Y:S02]  /*0ce0*/  SEL R17, R22, R15, !P1 ;  /* 0x0000000f16117207 */ /* 0x000fe40004800000 */
[----:B------:R-:W-:Y:S02]  /*0cf0*/  IABS R15, R18 ;  /* 0x00000012000f7213 */ /* 0x000fe40000000000 */
[----:B------:R-:W-:-:S03]  /*0d00*/  IADD3 R14, PT, PT, -R17, RZ, RZ ;  /* 0x000000ff110e7210 */ /* 0x000fc60007ffe1ff */
[----:B------:R-:W-:-:S04]  /*0d10*/  IMAD.HI.U32 R12, R10, R15, RZ ;  /* 0x0000000f0a0c7227 */ /* 0x000fc800078e00ff */
[----:B------:R-:W-:Y:S02]  /*0d20*/  IMAD R13, R20, R14, R13 ;  /* 0x0000000e140d7224 */ /* 0x000fe400078e020d */
[----:B------:R-:W-:Y:S02]  /*0d30*/  IMAD R14, R6, UR7, R17 ;  /* 0x00000007060e7c24 */ /* 0x000fe4000f8e0211 */
[----:B------:R-:W-:Y:S02]  /*0d40*/  IMAD R16, R4, UR7, R13 ;  /* 0x0000000704107c24 */ /* 0x000fe4000f8e020d */
[----:B------:R-:W-:Y:S02]  /*0d50*/  IMAD R27, R27, UR12, R14 ;  /* 0x0000000c1b1b7c24 */ /* 0x000fe4000f8e020e */
[----:B------:R-:W-:Y:S02]  /*0d60*/  IMAD.MOV R14, RZ, RZ, -R12 ;  /* 0x000000ffff0e7224 */ /* 0x000fe400078e0a0c */
[----:B------:R-:W-:-:S02]  /*0d70*/  IMAD R27, R27, UR13, R16 ;  /* 0x0000000d1b1b7c24 */ /* 0x000fc4000f8e0210 */
        /* <DEDUP_REMOVED lines=9> */
[----:B------:R-:W-:-:S05]  /*0e10*/  SEL R12, R24, R12, !P0 ;  /* 0x0000000c180c7207 */ /* 0x000fca0004000000 */
[----:B------:R-:W-:Y:S02]  /*0e20*/  IMAD R15, R12, R25, R18 ;  /* 0x000000190c0f7224 */ /* 0x000fe400078e0212 */
[----:B------:R-:W-:-:S03]  /*0e30*/  IMAD R12, R7, UR10, R12 ;  /* 0x0000000a070c7c24 */ /* 0x000fc6000f8e020c */
[----:B------:R-:W-:-:S05]  /*0e40*/  IABS R14, R15 ;  /* 0x0000000f000e7213 */ /* 0x000fca0000000000 */
[----:B------:R-:W-:-:S05]  /*0e50*/  IMAD.HI.U32 R13, R23, R14, RZ ;  /* 0x0000000e170d7227 */ /* 0x000fca00078e00ff */
[----:B------:R-:W-:-:S05]  /*0e60*/  IADD3 R16, PT, PT, -R13, RZ, RZ ;  /* 0x000000ff0d107210 */ /* 0x000fca0007ffe1ff */
[----:B------:R-:W-:-:S05]  /*0e70*/  IMAD R14, R19, R16, R14 ;  /* 0x00000010130e7224 */ /* 0x000fca00078e020e */
[----:B------:R-:W-:-:S13]  /*0e80*/  ISETP.GT.U32.AND P3, PT, R19, R14, PT ;  /* 0x0000000e1300720c */ /* 0x000fda0003f64070 */
[----:B------:R-:W-:Y:S01]  /*0e90*/  @!P3 IMAD.IADD R14, R14, 0x1, -R19 ;  /* 0x000000010e0eb824 */ /* 0x000fe200078e0a13 */
[----:B------:R-:W-:-:S04]  /*0ea0*/  @!P3 IADD3 R13, PT, PT, R13, 0x1, RZ ;  /* 0x000000010d0db810 */ /* 0x000fc80007ffe0ff */
[----:B------:R-:W-:Y:S02]  /*0eb0*/  ISETP.GE.U32.AND P2, PT, R14, R19, PT ;  /* 0x000000130e00720c */ /* 0x000fe40003f46070 */
[----:B------:R-:W-:-:S04]  /*0ec0*/  LOP3.LUT R14, R15, R20, RZ, 0x3c, !PT ;  /* 0x000000140f0e7212 */ /* 0x000fc800078e3cff */
[----:B------:R-:W-:-:S07]  /*0ed0*/  ISETP.GE.AND P4, PT, R14, RZ, PT ;  /* 0x000000ff0e00720c */ /* 0x000fce0003f86270 */
[----:B------:R-:W-:-:S06]  /*0ee0*/  @P2 VIADD R13, R13, 0x1 ;  /* 0x000000010d0d2836 */ /* 0x000fcc0000000000 */
[----:B------:R-:W-:-:S04]  /*0ef0*/  @!P4 IADD3 R13, PT, PT, -R13, RZ, RZ ;  /* 0x000000ff0d0dc210 */ /* 0x000fc80007ffe1ff */
[----:B------:R-:W-:-:S05]  /*0f00*/  SEL R13, R22, R13, !P1 ;  /* 0x0000000d160d7207 */ /* 0x000fca0004800000 */
[--C-:B------:R-:W-:Y:S02]  /*0f10*/  IMAD.MOV R14, RZ, RZ, -R13.reuse ;  /* 0x000000ffff0e7224 */ /* 0x100fe400078e0a0d */
[----:B------:R-:W-:Y:S02]  /*0f20*/  IMAD R13, R6, UR7, R13 ;  /* 0x00000007060d7c24 */ /* 0x000fe4000f8e020d */
[----:B------:R-:W-:Y:S02]  /*0f30*/  IMAD R15, R20, R14, R15 ;  /* 0x0000000e140f7224 */ /* 0x000fe400078e020f */
[----:B------:R-:W-:Y:S02]  /*0f40*/  IMAD R14, R12, UR12, R13 ;  /* 0x0000000c0c0e7c24 */ /* 0x000fe4000f8e020d */
[----:B------:R-:W0:Y:S01]  /*0f50*/  LDC.64 R12, c[0x0][0x380] ;  /* 0x0000e000ff0c7b82 */ /* 0x000e220000000a00 */
[----:B------:R-:W-:-:S04]  /*0f60*/  IMAD R15, R4, UR7, R15 ;  /* 0x00000007040f7c24 */ /* 0x000fc8000f8e020f */
[----:B------:R-:W-:-:S03]  /*0f70*/  IMAD R17, R14, UR13, R15 ;  /* 0x0000000d0e117c24 */ /* 0x000fc6000f8e020f */
[----:B------:R-:W1:Y:S01]  /*0f80*/  LDC.64 R14, c[0x0][0x388] ;  /* 0x0000e200ff0e7b82 */ /* 0x000e620000000a00 */
[----:B0-----:R-:W-:-:S06]  /*0f90*/  IMAD.WIDE R28, R29, 0x4, R12 ;  /* 0x000000041d1c7825 */ /* 0x001fcc00078e020c */
[----:B--2---:R-:W2:Y:S01]  /*0fa0*/  LDG.E R29, desc[UR8][R28.64] ;  /* 0x000000081c1d7981 */ /* 0x004ea2000c1e1900 */
[----:B------:R-:W-:-:S04]  /*0fb0*/  IMAD.WIDE R16, R17, 0x4, R12 ;  /* 0x0000000411107825 */ /* 0x000fc800078e020c */
[----:B-1----:R-:W-:-:S05]  /*0fc0*/  IMAD.WIDE R14, R11, 0x4, R14 ;  /* 0x000000040b0e7825 */ /* 0x002fca00078e020e */
[----:B--2---:R-:W-:Y:S04]  /*0fd0*/  STG.E desc[UR8][R14.64], R29 ;  /* 0x0000001d0e007986 */ /* 0x004fe8000c101908 */
[----:B------:R-:W2:Y:S04]  /*0fe0*/  LDG.E R17, desc[UR8][R16.64] ;  /* 0x0000000810117981 */ /* 0x000ea8000c1e1900 */
[----:B--2---:R0:W-:Y:S02]  /*0ff0*/  STG.E desc[UR8][R14.64+0x4], R17 ;  /* 0x000004110e007986 */ /* 0x0041e4000c101908 */
[----:B0-----:R-:W-:-:S06]  /*1000*/  IMAD.WIDE R16, R27, 0x4, R12 ;  /* 0x000000041b107825 */ /* 0x001fcc00078e020c */
[----:B------:R-:W2:Y:S01]  /*1010*/  LDG.E R16, desc[UR8][R16.64] ;  /* 0x0000000810107981 */ /* 0x000ea2000c1e1900 */
[----:B------:R-:W-:-:S04]  /*1020*/  IADD3 R27, PT, PT, R18, 0x2, RZ ;  /* 0x00000002121b7810 */ /* 0x000fc80007ffe0ff */
[----:B------:R-:W-:Y:S02]  /*1030*/  LOP3.LUT R21, R27, R21, RZ, 0x3c, !PT ;  /* 0x000000151b157212 */ /* 0x000fe400078e3cff */
[----:B------:R-:W-:Y:S02]  /*1040*/  IABS R28, R27 ;  /* 0x0000001b001c7213 */ /* 0x000fe40000000000 */
[----:B------:R-:W-:-:S03]  /*1050*/  ISETP.GE.AND P4, PT, R21, RZ, PT ;  /* 0x000000ff1500720c */ /* 0x000fc60003f86270 */
[----:B------:R-:W-:-:S04]  /*1060*/  IMAD.HI.U32 R21, R10, R28, RZ ;  /* 0x0000001c0a157227 */ /* 0x000fc800078e00ff */
[----:B------:R-:W-:-:S04]  /*1070*/  IMAD.MOV R29, RZ, RZ, -R21 ;  /* 0x000000ffff1d7224 */ /* 0x000fc800078e0a15 */
[----:B------:R-:W-:-:S05]  /*1080*/  IMAD R28, R26, R29, R28 ;  /* 0x0000001d1a1c7224 */ /* 0x000fca00078e021c */
        /* <DEDUP_REMOVED lines=8> */
[----:B------:R-:W-:Y:S01]  /*1110*/  IMAD R24, R7, UR10, R24 ;  /* 0x0000000a07187c24 */ /* 0x000fe2000f8e0218 */
[----:B--2---:R0:W-:Y:S02]  /*1120*/  STG.E desc[UR8][R14.64+0x8], R16 ;  /* 0x000008100e007986 */ /* 0x0041e4000c101908 */
[----:B0-----:R-:W-:-:S05]  /*1130*/  IABS R16, R25 ;  /* 0x0000001900107213 */ /* 0x001fca0000000000 */
        /* <DEDUP_REMOVED lines=16> */
[----:B------:R-:W-:-:S04]  /*1240*/  IMAD R25, R4, UR7, R25 ;  /* 0x0000000704197c24 */ /* 0x000fc8000f8e0219 */
[----:B------:R-:W-:-:S04]  /*1250*/  IMAD R25, R24, UR13, R25 ;  /* 0x0000000d18197c24 */ /* 0x000fc8000f8e0219 */
[----:B------:R-:W-:-:S06]  /*1260*/  IMAD.WIDE R12, R25, 0x4, R12 ;  /* 0x00000004190c7825 */ /* 0x000fcc00078e020c */
[----:B------:R-:W2:Y:S01]  /*1270*/  LDG.E R13, desc[UR8][R12.64] ;  /* 0x000000080c0d7981 */ /* 0x000ea2000c1e1900 */
[C---:B------:R-:W-:Y:S01]  /*1280*/  IADD3 R16, PT, PT, R18.reuse, 0x3, RZ ;  /* 0x0000000312107810 */ /* 0x040fe20007ffe0ff */
[----:B------:R-:W-:Y:S01]  /*1290*/  VIADD R18, R18, 0x4 ;  /* 0x0000000412127836 */ /* 0x000fe20000000000 */
[----:B------:R-:W-:Y:S02]  /*12a0*/  IADD3 R11, PT, PT, R11, 0x4, RZ ;  /* 0x000000040b0b7810 */ /* 0x000fe40007ffe0ff */
[----:B------:R-:W-:Y:S01]  /*12b0*/  ISETP.NE.AND P0, PT, R16, R3, PT ;  /* 0x000000031000720c */ /* 0x000fe20003f05270 */
[----:B--2---:R1:W-:-:S12]  /*12c0*/  STG.E desc[UR8][R14.64+0xc], R13 ;  /* 0x00000c0d0e007986 */ /* 0x0043d8000c101908 */
[----:B------:R-:W-:Y:S05]  /*12d0*/  @P0 BRA `(.L_x_2) ;  /* 0xfffffff400140947 */ /* 0x000fea000383ffff */
[----:B------:R-:W-:-:S07]  /*12e0*/  IMAD.MOV.U32 R9, RZ, RZ, R3 ;  /* 0x000000ffff097224 */ /* 0x000fce00078e0003 */
.L_x_1:
[----:B------:R-:W-:-:S13]  /*12f0*/  ISETP.NE.AND P0, PT, R2, RZ, PT ;  /* 0x000000ff0200720c */ /* 0x000fda0003f05270 */
[----:B------:R-:W-:Y:S05]  /*1300*/  @!P0 BRA `(.L_x_3) ;  /* 0x0000000800dc8947 */ /* 0x000fea0003800000 */
[----:B------:R-:W5:Y:S01]  /*1310*/  LDCU UR5, c[0x0][0x3b4] ;  /* 0x00007680ff0577ac */ /* 0x000f620008000800 */
[----:B------:R-:W-:Y:S01]  /*1320*/  ISETP.NE.AND P0, PT, R2, 0x1, PT ;  /* 0x000000010200780c */ /* 0x000fe20003f05270 */
[----:B-----5:R-:W-:-:S12]  /*1330*/  ULOP3.LUT UP0, URZ, UR5, 0x1, URZ, 0xc0, !UPT ;  /* 0x0000000105ff7892 */ /* 0x020fd8000f80c0ff */
[----:B------:R-:W-:Y:S05]  /*1340*/  @!P0 BRA `(.L_x_4) ;  /* 0x0000000400b88947 */ /* 0x000fea0003800000 */
[----:B------:R-:W5:Y:S01]  /*1350*/  LDC R16, c[0x0][0x3bc] ;  /* 0x0000ef00ff107b82 */ /* 0x000f620000000800 */
[----:B------:R-:W-:Y:S01]  /*1360*/  HFMA2 R18, -RZ, RZ, 0, 0 ;  /* 0x00000000ff127431 */ /* 0x000fe200000001ff */
[----:B------:R-:W0:Y:S01]  /*1370*/  LDCU UR5, c[0x0][0x3a8] ;  /* 0x00007500ff0577ac */ /* 0x000e220008000800 */
[----:B------:R-:W2:Y:S05]  /*1380*/  LDCU UR6, c[0x0][0x394] ;  /* 0x00007280ff0677ac */ /* 0x000eaa0008000800 */
[----:B-1----:R-:W1:Y:S01]  /*1390*/  LDC R14, c[0x0][0x3a4] ;  /* 0x0000e900ff0e7b82 */ /* 0x002e620000000800 */
[----:B------:R-:W3:Y:S01]  /*13a0*/  LDCU.64 UR14, c[0x0][0x398] ;  /* 0x00007300ff0e77ac */ /* 0x000ee20008000a00 */
[----:B-----5:R-:W-:-:S04]  /*13b0*/  IABS R15, R16 ;  /* 0x00000010000f7213 */ /* 0x020fc80000000000 */
[----:B------:R-:W5:Y:S01]  /*13c0*/  I2F.RP R10, R15 ;  /* 0x0000000f000a7306 */ /* 0x000f620000209400 */
[----:B-1----:R-:W-:-:S07]  /*13d0*/  IABS R17, R14 ;  /* 0x0000000e00117213 */ /* 0x002fce0000000000 */
[----:B------:R-:W1:Y:S08]  /*13e0*/  I2F.RP R13, R17 ;  /* 0x00000011000d7306 */ /* 0x000e700000209400 */
[----:B-----5:R-:W5:Y:S08]  /*13f0*/  MUFU.RCP R10, R10 ;  /* 0x0000000a000a7308 */ /* 0x020f700000001000 */
[----:B-1----:R-:W-:Y:S01]  /*1400*/  MUFU.RCP R13, R13 ;  /* 0x0000000d000d7308 */ /* 0x002fe20000001000 */
[----:B-----5:R-:W-:-:S07]  /*1410*/  IADD3 R19, PT, PT, R10, 0xffffffe, RZ ;  /* 0x0ffffffe0a137810 */ /* 0x020fce0007ffe0ff */
[----:B------:R-:W1:Y:S02]  /*1420*/  F2I.FTZ.U32.TRUNC.NTZ R19, R19 ;  /* 0x0000001300137305 */ /* 0x000e64000021f000 */
[----:B-1----:R-:W-:-:S04]  /*1430*/  IMAD.MOV R12, RZ, RZ, -R19 ;  /* 0x000000ffff0c7224 */ /* 0x002fc800078e0a13 */
[----:B------:R-:W-:Y:S01]  /*1440*/  IMAD R11, R12, R15, RZ ;  /* 0x0000000f0c0b7224 */ /* 0x000fe200078e02ff */
[----:B------:R-:W-:-:S03]  /*1450*/  IABS R12, R9 ;  /* 0x00000009000c7213 */ /* 0x000fc60000000000 */
[----:B------:R-:W-:Y:S01]  /*1460*/  IMAD.HI.U32 R18, R19, R11, R18 ;  /* 0x0000000b13127227 */ /* 0x000fe200078e0012 */
[----:B------:R-:W-:-:S05]  /*1470*/  LOP3.LUT R19, RZ, R16, RZ, 0x33, !PT ;  /* 0x00000010ff137212 */ /* 0x000fca00078e33ff */
[----:B------:R-:W-:-:S04]  /*1480*/  IMAD.HI.U32 R10, R18, R12, RZ ;  /* 0x0000000c120a7227 */ /* 0x000fc800078e00ff */
[----:B------:R-:W-:-:S04]  /*1490*/  IMAD.MOV R11, RZ, RZ, -R10 ;  /* 0x000000ffff0b7224 */ /* 0x000fc800078e0a0a */
[----:B------:R-:W-:Y:S01]  /*14a0*/  IMAD R12, R15, R11, R12 ;  /* 0x0000000b0f0c7224 */ /* 0x000fe200078e020c */
[----:B------:R-:W-:-:S04]  /*14b0*/  LOP3.LUT R11, R9, R16, RZ, 0x3c, !PT ;  /* 0x00000010090b7212 */ /* 0x000fc800078e3cff */
[----:B------:R-:W-:Y:S02]  /*14c0*/  ISETP.GT.U32.AND P1, PT, R15, R12, PT ;  /* 0x0000000c0f00720c */ /* 0x000fe40003f24070 */
[----:B------:R-:W-:Y:S01]  /*14d0*/  ISETP.GE.AND P2, PT, R11, RZ, PT ;  /* 0x000000ff0b00720c */ /* 0x000fe20003f46270 */
[----:B------:R-:W-:-:S06]  /*14e0*/  VIADD R11, R13, 0xffffffe ;  /* 0x0ffffffe0d0b7836 */ /* 0x000fcc0000000000 */
[----:B------:R-:W1:Y:S04]  /*14f0*/  F2I.FTZ.U32.TRUNC.NTZ R11, R11 ;  /* 0x0000000b000b7305 */ /* 0x000e68000021f000 */
[-C--:B------:R-:W-:Y:S02]  /*1500*/  @!P1 IADD3 R12, PT, PT, R12, -R15.reuse, RZ ;  /* 0x8000000f0c0c9210 */ /* 0x080fe40007ffe0ff */
[----:B------:R-:W-:Y:S02]  /*1510*/  @!P1 IADD3 R10, PT, PT, R10, 0x1, RZ ;  /* 0x000000010a0a9810 */ /* 0x000fe40007ffe0ff */
[----:B------:R-:W-:-:S13]  /*1520*/  ISETP.GE.U32.AND P0, PT, R12, R15, PT ;  /* 0x0000000f0c00720c */ /* 0x000fda0003f06070 */
[----:B------:R-:W-:Y:S01]  /*1530*/  @P0 VIADD R10, R10, 0x1 ;  /* 0x000000010a0a0836 */ /* 0x000fe20000000000 */
[----:B------:R-:W-:-:S04]  /*1540*/  ISETP.NE.AND P0, PT, R16, RZ, PT ;  /* 0x000000ff1000720c */ /* 0x000fc80003f05270 */
[----:B------:R-:W-:-:S04]  /*1550*/  @!P2 IADD3 R10, PT, PT, -R10, RZ, RZ ;  /* 0x000000ff0a0aa210 */ /* 0x000fc80007ffe1ff */
[----:B------:R-:W-:Y:S01]  /*1560*/  SEL R12, R19, R10, !P0 ;  /* 0x0000000a130c7207 */ /* 0x000fe20004000000 */
[----:B-1----:R-:W-:-:S03]  /*1570*/  IMAD.MOV R10, RZ, RZ, -R11 ;  /* 0x000000ffff0a7224 */ /* 0x002fc600078e0a0b */
[----:B------:R-:W-:Y:S01]  /*1580*/  IADD3 R13, PT, PT, -R12, RZ, RZ ;  /* 0x000000ff0c0d7210 */ /* 0x000fe20007ffe1ff */
[----:B------:R-:W-:Y:S02]  /*1590*/  IMAD R21, R10, R17, RZ ;  /* 0x000000110a157224 */ /* 0x000fe400078e02ff */
[----:B------:R-:W-:Y:S02]  /*15a0*/  IMAD.MOV.U32 R10, RZ, RZ, RZ ;  /* 0x000000ffff0a7224 */ /* 0x000fe400078e00ff */
[----:B------:R-:W-:Y:S02]  /*15b0*/  IMAD R13, R16, R13, R9 ;  /* 0x0000000d100d7224 */ /* 0x000fe400078e0209 */
[----:B------:R-:W-:Y:S01]  /*15c0*/  IMAD.HI.U32 R20, R11, R21, R10 ;  /* 0x000000150b147227 */ /* 0x000fe200078e000a */
[----:B------:R-:W-:Y:S02]  /*15d0*/  LOP3.LUT R21, RZ, R14, RZ, 0x33, !PT ;  /* 0x0000000eff157212 */ /* 0x000fe400078e33ff */
[----:B------:R-:W-:Y:S01]  /*15e0*/  IABS R22, R13 ;  /* 0x0000000d00167213 */ /* 0x000fe20000000000 */
[----:B--2---:R-:W-:-:S04]  /*15f0*/  IMAD R12, R7, UR6, R12 ;  /* 0x00000006070c7c24 */ /* 0x004fc8000f8e020c */
[----:B------:R-:W-:-:S05]  /*1600*/  IMAD.HI.U32 R10, R20, R22, RZ ;  /* 0x00000016140a7227 */ /* 0x000fca00078e00ff */
[----:B------:R-:W-:-:S05]  /*1610*/  IADD3 R11, PT, PT, -R10, RZ, RZ ;  /* 0x000000ff0a0b7210 */ /* 0x000fca0007ffe1ff */
[----:B------:R-:W-:Y:S01]  /*1620*/  IMAD R22, R17, R11, R22 ;  /* 0x0000000b11167224 */ /* 0x000fe200078e0216 */
[----:B------:R-:W-:-:S04]  /*1630*/  LOP3.LUT R11, R13, R14, RZ, 0x3c, !PT ;  /* 0x0000000e0d0b7212 */ /* 0x000fc800078e3cff */
[----:B------:R-:W-:Y:S02]  /*1640*/  ISETP.GT.U32.AND P2, PT, R17, R22, PT ;  /* 0x000000161100720c */ /* 0x000fe40003f44070 */
[----:B------:R-:W-:-:S11]  /*1650*/  ISETP.GE.AND P3, PT, R11, RZ, PT ;  /* 0x000000ff0b00720c */ /* 0x000fd60003f66270 */
[----:B------:R-:W-:Y:S01]  /*1660*/  @!P2 IMAD.IADD R22, R22, 0x1, -R17 ;  /* 0x000000011616a824 */ /* 0x000fe200078e0a11 */
[----:B------:R-:W-:-:S04]  /*1670*/  @!P2 IADD3 R10, PT, PT, R10, 0x1, RZ ;  /* 0x000000010a0aa810 */ /* 0x000fc80007ffe0ff */
[----:B------:R-:W-:-:S13]  /*1680*/  ISETP.GE.U32.AND P1, PT, R22, R17, PT ;  /* 0x000000111600720c */ /* 0x000fda0003f26070 */
[----:B------:R-:W-:Y:S01]  /*1690*/  @P1 VIADD R10, R10, 0x1 ;  /* 0x000000010a0a1836 */ /* 0x000fe20000000000 */
[----:B------:R-:W-:-:S04]  /*16a0*/  ISETP.NE.AND P1, PT, R14, RZ, PT ;  /* 0x000000ff0e00720c */ /* 0x000fc80003f25270 */
[----:B------:R-:W-:Y:S02]  /*16b0*/  MOV R22, R10 ;  /* 0x0000000a00167202 */ /* 0x000fe40000000f00 */
[----:B------:R-:W1:Y:S03]  /*16c0*/  LDC.64 R10, c[0x0][0x380] ;  /* 0x0000e000ff0a7b82 */ /* 0x000e660000000a00 */
[----:B------:R-:W-:-:S05]  /*16d0*/  @!P3 IMAD.MOV R22, RZ, RZ, -R22 ;  /* 0x000000ffff16b224 */ /* 0x000fca00078e0a16 */
[----:B------:R-:W-:-:S04]  /*16e0*/  SEL R23, R21, R22, !P1 ;  /* 0x0000001615177207 */ /* 0x000fc80004800000 */
[----:B------:R-:W-:Y:S01]  /*16f0*/  IADD3 R22, PT, PT, -R23, RZ, RZ ;  /* 0x000000ff17167210 */ /* 0x000fe20007ffe1ff */
[----:B0-----:R-:W-:-:S04]  /*1700*/  IMAD R23, R6, UR5, R23 ;  /* 0x0000000506177c24 */ /* 0x001fc8000f8e0217 */
[----:B------:R-:W-:Y:S02]  /*1710*/  IMAD R13, R14, R22, R13 ;  /* 0x000000160e0d7224 */ /* 0x000fe400078e020d */
[----:B---3--:R-:W-:Y:S02]  /*1720*/  IMAD R12, R12, UR14, R23 ;  /* 0x0000000e0c0c7c24 */ /* 0x008fe4000f8e0217 */
[----:B------:R-:W-:-:S04]  /*1730*/  IMAD R13, R4, UR5, R13 ;  /* 0x00000005040d7c24 */ /* 0x000fc8000f8e020d */
[----:B------:R-:W-:-:S04]  /*1740*/  IMAD R13, R12, UR15, R13 ;  /* 0x0000000f0c0d7c24 */ /* 0x000fc8000f8e020d */
[----:B-1----:R-:W-:-:S05]  /*1750*/  IMAD.WIDE R12, R13, 0x4, R10 ;  /* 0x000000040d0c7825 */ /* 0x002fca00078e020a */
[----:B------:R0:W2:Y:S01]  /*1760*/  LDG.E R22, desc[UR8][R12.64] ;  /* 0x000000080c167981 */ /* 0x0000a2000c1e1900 */
[----:B------:R-:W-:-:S05]  /*1770*/  VIADD R23, R9, 0x1 ;  /* 0x0000000109177836 */ /* 0x000fca0000000000 */
        /* <DEDUP_REMOVED lines=13> */
[--C-:B0-----:R-:W-:Y:S02]  /*1850*/  IMAD.MOV R12, RZ, RZ, -R18.reuse ;  /* 0x000000ffff0c7224 */ /* 0x101fe400078e0a12 */
[----:B------:R-:W-:Y:S02]  /*1860*/  IMAD R18, R7, UR6, R18 ;  /* 0x0000000607127c24 */ /* 0x000fe4000f8e0212 */
[----:B------:R-:W-:-:S05]  /*1870*/  IMAD R23, R16, R12, R23 ;  /* 0x0000000c10177224 */ /* 0x000fca00078e0217 */
        /* <DEDUP_REMOVED lines=9> */
[----:B------:R-:W-:Y:S02]  /*1910*/  ISETP.GE.AND P3, PT, R12, RZ, PT ;  /* 0x000000ff0c00720c */ /* 0x000fe40003f66270 */
[----:B------:R-:W0:Y:S05]  /*1920*/  LDC.64 R12, c[0x0][0x388] ;  /* 0x0000e200ff0c7b82 */ /* 0x000e2a0000000a00 */
[----:B------:R-:W-:-:S06]  /*1930*/  @P0 VIADD R20, R20, 0x1 ;  /* 0x0000000114140836 */ /* 0x000fcc0000000000 */
[----:B------:R-:W-:-:S04]  /*1940*/  @!P3 IADD3 R20, PT, PT, -R20, RZ, RZ ;  /* 0x000000ff1414b210 */ /* 0x000fc80007ffe1ff */
[----:B------:R-:W-:-:S05]  /*1950*/  SEL R21, R21, R20, !P1 ;  /* 0x0000001415157207 */ /* 0x000fca0004800000 */
[--C-:B------:R-:W-:Y:S02]  /*1960*/  IMAD.MOV R15, RZ, RZ, -R21.reuse ;  /* 0x000000ffff0f7224 */ /* 0x100fe400078e0a15 */
[----:B------:R-:W-:Y:S02]  /*1970*/  IMAD R21, R6, UR5, R21 ;  /* 0x0000000506157c24 */ /* 0x000fe4000f8e0215 */
[----:B------:R-:W-:Y:S01]  /*1980*/  IMAD R23, R14, R15, R23 ;  /* 0x0000000f0e177224 */ /* 0x000fe200078e0217 */
[----:B------:R-:W-:Y:S01]  /*1990*/  IADD3 R15, PT, PT, R8, R9, RZ ;  /* 0x00000009080f7210 */ /* 0x000fe20007ffe0ff */
[----:B------:R-:W-:Y:S02]  /*19a0*/  IMAD R18, R18, UR14, R21 ;  /* 0x0000000e12127c24 */ /* 0x000fe4000f8e0215 */
[----:B------:R-:W-:Y:S02]  /*19b0*/  IMAD R23, R4, UR5, R23 ;  /* 0x0000000504177c24 */ /* 0x000fe4000f8e0217 */
[----:B0-----:R-:W-:-:S04]  /*19c0*/  IMAD.WIDE R12, R15, 0x4, R12 ;  /* 0x000000040f0c7825 */ /* 0x001fc800078e020c */
[----:B------:R-:W-:-:S04]  /*19d0*/  IMAD R23, R18, UR15, R23 ;  /* 0x0000000f12177c24 */ /* 0x000fc8000f8e0217 */
[----:B------:R-:W-:Y:S01]  /*19e0*/  IMAD.WIDE R10, R23, 0x4, R10 ;  /* 0x00000004170a7825 */ /* 0x000fe200078e020a */
[----:B--2---:R0:W-:Y:S05]  /*19f0*/  STG.E desc[UR8][R12.64], R22 ;  /* 0x000000160c007986 */ /* 0x0041ea000c101908 */
[----:B------:R-:W2:Y:S01]  /*1a00*/  LDG.E R11, desc[UR8][R10.64] ;  /* 0x000000080a0b7981 */ /* 0x000ea2000c1e1900 */
[----:B------:R-:W-:-:S03]  /*1a10*/  VIADD R9, R9, 0x2 ;  /* 0x0000000209097836 */ /* 0x000fc60000000000 */
[----:B--2---:R0:W-:Y:S04]  /*1a20*/  STG.E desc[UR8][R12.64+0x4], R11 ;  /* 0x0000040b0c007986 */ /* 0x0041e8000c101908 */
.L_x_4:
[----:B------:R-:W-:Y:S05]  /*1a30*/  BRA.U !UP0, `(.L_x_3) ;  /* 0x0000000508107547 */ /* 0x000fea000b800000 */
[----:B------:R-:W5:Y:S01]  /*1a40*/  LDC R10, c[0x0][0x3bc] ;  /* 0x0000ef00ff0a7b82 */ /* 0x000f620000000800 */
[----:B------:R-:W-:Y:S01]  /*1a50*/  IABS R16, R9 ;  /* 0x0000000900107213 */ /* 0x000fe20000000000 */
[----:B------:R-:W2:Y:S01]  /*1a60*/  LDCU UR6, c[0x0][0x394] ;  /* 0x00007280ff0677ac */ /* 0x000ea20008000800 */
[----:B------:R-:W3:Y:S05]  /*1a70*/  LDCU UR5, c[0x0][0x3a8] ;  /* 0x00007500ff0577ac */ /* 0x000eea0008000800 */
[----:B0-----:R-:W0:Y:S01]  /*1a80*/  LDC R12, c[0x0][0x3a4] ;  /* 0x0000e900ff0c7b82 */ /* 0x001e220000000800 */
[----:B------:R-:W4:Y:S01]  /*1a90*/  LDCU.64 UR14, c[0x0][0x398] ;  /* 0x00007300ff0e77ac */ /* 0x000f220008000a00 */
[----:B-----5:R-:W-:-:S04]  /*1aa0*/  IABS R11, R10 ;  /* 0x0000000a000b7213 */ /* 0x020fc80000000000 */
[----:B-1----:R-:W1:Y:S08]  /*1ab0*/  I2F.RP R13, R11 ;  /* 0x0000000b000d7306 */ /* 0x002e700000209400 */
[----:B-1----:R-:W1:Y:S02]  /*1ac0*/  MUFU.RCP R13, R13 ;  /* 0x0000000d000d7308 */ /* 0x002e640000001000 */
[----:B-1----:R-:W-:-:S02]  /*1ad0*/  IADD3 R15, PT, PT, R13, 0xffffffe, RZ ;  /* 0x0ffffffe0d0f7810 */ /* 0x002fc40007ffe0ff */
[----:B0-----:R-:W-:-:S04]  /*1ae0*/  IABS R13, R12 ;  /* 0x0000000c000d7213 */ /* 0x001fc80000000000 */
[----:B------:R-:W0:Y:S02]  /*1af0*/  F2I.FTZ.U32.TRUNC.NTZ R15, R15 ;  /* 0x0000000f000f7305 */ /* 0x000e24000021f000 */
[----:B0-----:R-:W-:-:S04]  /*1b00*/  IMAD.MOV R14, RZ, RZ, -R15 ;  /* 0x000000ffff0e7224 */ /* 0x001fc800078e0a0f */
[----:B------:R-:W-:Y:S02]  /*1b10*/  IMAD R17, R14, R11, RZ ;  /* 0x0000000b0e117224 */ /* 0x000fe400078e02ff */
[----:B------:R-:W-:-:S05]  /*1b20*/  HFMA2 R14, -RZ, RZ, 0, 0 ;  /* 0x00000000ff0e7431 */ /* 0x000fca00000001ff */
[----:B------:R-:W-:-:S06]  /*1b30*/  IMAD.HI.U32 R17, R15, R17, R14 ;  /* 0x000000110f117227 */ /* 0x000fcc00078e000e */
[----:B------:R-:W-:Y:S02]  /*1b40*/  IMAD.HI.U32 R14, R17, R16, RZ ;  /* 0x00000010110e7227 */ /* 0x000fe400078e00ff */
[----:B------:R-:W0:Y:S02]  /*1b50*/  I2F.RP R17, R13 ;  /* 0x0000000d00117306 */ /* 0x000e240000209400 */
[----:B------:R-:W-:-:S04]  /*1b60*/  IMAD.MOV R15, RZ, RZ, -R14 ;  /* 0x000000ffff0f7224 */ /* 0x000fc800078e0a0e */
[----:B------:R-:W-:-:S05]  /*1b70*/  IMAD R16, R11, R15, R16 ;  /* 0x0000000f0b107224 */ /* 0x000fca00078e0210 */
[----:B------:R-:W-:Y:S01]  /*1b80*/  ISETP.GT.U32.AND P1, PT, R11, R16, PT ;  /* 0x000000100b00720c */ /* 0x000fe20003f24070 */
[----:B0-----:R-:W0:-:S12]  /*1b90*/  MUFU.RCP R17, R17 ;  /* 0x0000001100117308 */ /* 0x001e180000001000 */
[-C--:B------:R-:W-:Y:S02]  /*1ba0*/  @!P1 IADD3 R16, PT, PT, R16, -R11.reuse, RZ ;  /* 0x8000000b10109210 */ /* 0x080fe40007ffe0ff */
[----:B------:R-:W-:Y:S02]  /*1bb0*/  @!P1 IADD3 R14, PT, PT, R14, 0x1, RZ ;  /* 0x000000010e0e9810 */ /* 0x000fe40007ffe0ff */
[----:B------:R-:W-:Y:S02]  /*1bc0*/  ISETP.GE.U32.AND P0, PT, R16, R11, PT ;  /* 0x0000000b1000720c */ /* 0x000fe40003f06070 */
[----:B------:R-:W-:Y:S02]  /*1bd0*/  LOP3.LUT R11, R9, R10, RZ, 0x3c, !PT ;  /* 0x0000000a090b7212 */ /* 0x000fe400078e3cff */
[----:B------:R-:W-:Y:S02]  /*1be0*/  ISETP.NE.AND P1, PT, R10, RZ, PT ;  /* 0x000000ff0a00720c */ /* 0x000fe40003f25270 */
[----:B------:R-:W-:Y:S01]  /*1bf0*/  ISETP.GE.AND P2, PT, R11, RZ, PT ;  /* 0x000000ff0b00720c */ /* 0x000fe20003f46270 */
[----:B0-----:R-:W-:-:S06]  /*1c00*/  VIADD R11, R17, 0xffffffe ;  /* 0x0ffffffe110b7836 */ /* 0x001fcc0000000000 */
[----:B------:R-:W0:Y:S01]  /*1c10*/  F2I.FTZ.U32.TRUNC.NTZ R11, R11 ;  /* 0x0000000b000b7305 */ /* 0x000e22000021f000 */
[----:B------:R-:W-:-:S05]  /*1c20*/  @P0 VIADD R14, R14, 0x1 ;  /* 0x000000010e0e0836 */ /* 0x000fca0000000000 */
[----:B------:R-:W-:Y:S02]  /*1c30*/  @!P2 IADD3 R14, PT, PT, -R14, RZ, RZ ;  /* 0x000000ff0e0ea210 */ /* 0x000fe40007ffe1ff */
[----:B------:R-:W-:-:S04]  /*1c40*/  @!P1 LOP3.LUT R14, RZ, R10, RZ, 0x33, !PT ;  /* 0x0000000aff0e9212 */ /* 0x000fc800078e33ff */
[----:B------:R-:W-:Y:S01]  /*1c50*/  IADD3 R15, PT, PT, -R14, RZ, RZ ;  /* 0x000000ff0e0f7210 */ /* 0x000fe20007ffe1ff */
[----:B--2---:R-:W-:Y:S02]  /*1c60*/  IMAD R7, R7, UR6, R14 ;  /* 0x0000000607077c24 */ /* 0x004fe4000f8e020e */
[----:B0-----:R-:W-:Y:S02]  /*1c70*/  IMAD.MOV R16, RZ, RZ, -R11 ;  /* 0x000000ffff107224 */ /* 0x001fe400078e0a0b */
[----:B------:R-:W-:Y:S02]  /*1c80*/  IMAD R15, R10, R15, R9 ;  /* 0x0000000f0a0f7224 */ /* 0x000fe400078e0209 */
[----:B------:R-:W-:Y:S02]  /*1c90*/  IMAD R17, R16, R13, RZ ;  /* 0x0000000d10117224 */ /* 0x000fe400078e02ff */
[----:B------:R-:W-:Y:S01]  /*1ca0*/  IMAD.MOV.U32 R10, RZ, RZ, RZ ;  /* 0x000000ffff0a7224 */ /* 0x000fe200078e00ff */
[----:B------:R-:W-:-:S03]  /*1cb0*/  IABS R16, R15 ;  /* 0x0000000f00107213 */ /* 0x000fc60000000000 */
[----:B------:R-:W-:-:S06]  /*1cc0*/  IMAD.HI.U32 R17, R11, R17, R10 ;  /* 0x000000110b117227 */ /* 0x000fcc00078e000a */
[----:B------:R-:W-:-:S05]  /*1cd0*/  IMAD.HI.U32 R10, R17, R16, RZ ;  /* 0x00000010110a7227 */ /* 0x000fca00078e00ff */
[----:B------:R-:W-:-:S05]  /*1ce0*/  IADD3 R11, PT, PT, -R10, RZ, RZ ;  /* 0x000000ff0a0b7210 */ /* 0x000fca0007ffe1ff */
[----:B------:R-:W-:Y:S01]  /*1cf0*/  IMAD R16, R13, R11, R16 ;  /* 0x0000000b0d107224 */ /* 0x000fe200078e0210 */
[----:B------:R-:W-:-:S04]  /*1d00*/  LOP3.LUT R11, R15, R12, RZ, 0x3c, !PT ;  /* 0x0000000c0f0b7212 */ /* 0x000fc800078e3cff */
[----:B------:R-:W-:Y:S02]  /*1d10*/  ISETP.GT.U32.AND P1, PT, R13, R16, PT ;  /* 0x000000100d00720c */ /* 0x000fe40003f24070 */
[----:B------:R-:W-:-:S11]  /*1d20*/  ISETP.GE.AND P2, PT, R11, RZ, PT ;  /* 0x000000ff0b00720c */ /* 0x000fd60003f46270 */
[----:B------:R-:W-:Y:S01]  /*1d30*/  @!P1 IMAD.IADD R16, R16, 0x1, -R13 ;  /* 0x0000000110109824 */ /* 0x000fe200078e0a0d */
[----:B------:R-:W-:Y:S02]  /*1d40*/  @!P1 IADD3 R10, PT, PT, R10, 0x1, RZ ;  /* 0x000000010a0a9810 */ /* 0x000fe40007ffe0ff */
[----:B------:R-:W-:Y:S02]  /*1d50*/  ISETP.NE.AND P1, PT, R12, RZ, PT ;  /* 0x000000ff0c00720c */ /* 0x000fe40003f25270 */
[----:B------:R-:W-:-:S13]  /*1d60*/  ISETP.GE.U32.AND P0, PT, R16, R13, PT ;  /* 0x0000000d1000720c */ /* 0x000fda0003f06070 */
[----:B------:R-:W-:-:S05]  /*1d70*/  @P0 VIADD R10, R10, 0x1 ;  /* 0x000000010a0a0836 */ /* 0x000fca0000000000 */
[----:B------:R-:W-:Y:S02]  /*1d80*/  MOV R13, R10 ;  /* 0x0000000a000d7202 */ /* 0x000fe40000000f00 */
[----:B------:R-:W0:Y:S03]  /*1d90*/  LDC.64 R10, c[0x0][0x380] ;  /* 0x0000e000ff0a7b82 */ /* 0x000e260000000a00 */
[----:B------:R-:W-:Y:S01]  /*1da0*/  @!P2 IMAD.MOV R13, RZ, RZ, -R13 ;  /* 0x000000ffff0da224 */ /* 0x000fe200078e0a0d */
[----:B------:R-:W-:-:S04]  /*1db0*/  @!P1 LOP3.LUT R13, RZ, R12, RZ, 0x33, !PT ;  /* 0x0000000cff0d9212 */ /* 0x000fc800078e33ff */
[----:B------:R-:W-:Y:S01]  /*1dc0*/  IADD3 R16, PT, PT, -R13, RZ, RZ ;  /* 0x000000ff0d107210 */ /* 0x000fe20007ffe1ff */
[----:B---3--:R-:W-:-:S04]  /*1dd0*/  IMAD R6, R6, UR5, R13 ;  /* 0x0000000506067c24 */ /* 0x008fc8000f8e020d */
[----:B------:R-:W-:Y:S02]  /*1de0*/  IMAD R15, R12, R16, R15 ;  /* 0x000000100c0f7224 */ /* 0x000fe400078e020f */
[----:B----4-:R-:W-:Y:S02]  /*1df0*/  IMAD R6, R7, UR14, R6 ;  /* 0x0000000e07067c24 */ /* 0x010fe4000f8e0206 */
[----:B------:R-:W-:-:S04]  /*1e00*/  IMAD R15, R4, UR5, R15 ;  /* 0x00000005040f7c24 */ /* 0x000fc8000f8e020f */
[----:B------:R-:W-:Y:S02]  /*1e10*/  IMAD R15, R6, UR15, R15 ;  /* 0x0000000f060f7c24 */ /* 0x000fe4000f8e020f */
[----:B------:R-:W1:Y:S02]  /*1e20*/  LDC.64 R6, c[0x0][0x388] ;  /* 0x0000e200ff067b82 */ /* 0x000e640000000a00 */
[----:B0-----:R-:W-:-:S06]  /*1e30*/  IMAD.WIDE R10, R15, 0x4, R10 ;  /* 0x000000040f0a7825 */ /* 0x001fcc00078e020a */
[----:B------:R-:W2:Y:S01]  /*1e40*/  LDG.E R11, desc[UR8][R10.64] ;  /* 0x000000080a0b7981 */ /* 0x000ea2000c1e1900 */
[----:B------:R-:W-:-:S04]  /*1e50*/  IMAD.IADD R9, R8, 0x1, R9 ;  /* 0x0000000108097824 */ /* 0x000fc800078e0209 */
[----:B-1----:R-:W-:-:S05]  /*1e60*/  IMAD.WIDE R6, R9, 0x4, R6 ;  /* 0x0000000409067825 */ /* 0x002fca00078e0206 */
[----:B--2---:R0:W-:Y:S02]  /*1e70*/  STG.E desc[UR8][R6.64], R11 ;  /* 0x0000000b06007986 */ /* 0x0041e4000c101908 */
.L_x_3:
[----:B------:R-:W5:Y:S01]  /*1e80*/  LDCU UR5, c[0x0][0x3b8] ;  /* 0x00007700ff0577ac */ /* 0x000f620008000800 */
[----:B------:R-:W-:-:S04]  /*1e90*/  IADD3 R0, PT, PT, R5, R0, RZ ;  /* 0x0000000005007210 */ /* 0x000fc80007ffe0ff */
[----:B-----5:R-:W-:-:S13]  /*1ea0*/  ISETP.GE.AND P0, PT, R0, UR5, PT ;  /* 0x0000000500007c0c */ /* 0x020fda000bf06270 */
[----:B------:R-:W-:Y:S05]  /*1eb0*/  @!P0 BRA `(.L_x_5) ;  /* 0xffffffe000a88947 */ /* 0x000fea000383ffff */
[----:B0-234-:R-:W-:Y:S05]  /*1ec0*/  EXIT ;  /* 0x000000000000794d */ /* 0x01dfea0003800000 */
.L_x_6:
        /* <DEDUP_REMOVED lines=11> */
.L_x_12:


//--------------------- .text.im2col_gpu          --------------------------
	.section	.text.im2col_gpu,"ax",@progbits
	.align	128
        .global         im2col_gpu
        .type           im2col_gpu,@function
        .size           im2col_gpu,(.L_x_13 - im2col_gpu)
        .other          im2col_gpu,@"STO_CUDA_ENTRY STV_DEFAULT"
im2col_gpu:
.text.im2col_gpu:
[----:B------:R-:W-:Y:S08]  /*0000*/  LDC R1, c[0x0][0x37c] ;  /* 0x0000df00ff017b82 */ /* 0x000ff00000000800 */
[----:B------:R-:W0:Y:S01]  /*0010*/  LDC R2, c[0x0][0x3ac] ;  /* 0x0000eb00ff027b82 */ /* 0x000e220000000800 */
[----:B------:R-:W1:Y:S07]  /*0020*/  S2R R4, SR_TID.X ;  /* 0x0000000000047919 */ /* 0x000e6e0000002100 */
[----:B------:R-:W1:Y:S08]  /*0030*/  S2UR UR4, SR_CTAID.X ;  /* 0x00000000000479c3 */ /* 0x000e700000002500 */
[----:B------:R-:W1:Y:S01]  /*0040*/  LDC R5, c[0x0][0x360] ;  /* 0x0000d800ff057b82 */ /* 0x000e620000000800 */
[----:B0-----:R-:W-:-:S07]  /*0050*/  IABS R3, R2 ;  /* 0x0000000200037213 */ /* 0x001fce0000000000 */
[----:B------:R-:W0:Y:S01]  /*0060*/  LDC R6, c[0x0][0x3b0] ;  /* 0x0000ec00ff067b82 */ /* 0x000e220000000800 */
[----:B------:R-:W2:Y:S01]  /*0070*/  I2F.RP R0, R3 ;  /* 0x0000000300007306 */ /* 0x000ea20000209400 */
[----:B-1----:R-:W-:-:S07]  /*0080*/  IMAD R5, R5, UR4, R4 ;  /* 0x0000000405057c24 */ /* 0x002fce000f8e0204 */
[----:B--2---:R-:W1:Y:S01]  /*0090*/  MUFU.RCP R0, R0 ;  /* 0x0000000000007308 */ /* 0x004e620000001000 */
[----:B------:R-:W-:Y:S02]  /*00a0*/  IABS R10, R5 ;  /* 0x00000005000a7213 */ /* 0x000fe40000000000 */
[----:B0-----:R-:W-:Y:S01]  /*00b0*/  IABS R4, R6 ;  /* 0x0000000600047213 */ /* 0x001fe20000000000 */
[----:B-1----:R-:W-:-:S06]  /*00c0*/  VIADD R9, R0, 0xffffffe ;  /* 0x0ffffffe00097836 */ /* 0x002fcc0000000000 */
[----:B------:R-:W0:Y:S02]  /*00d0*/  F2I.FTZ.U32.TRUNC.NTZ R9, R9 ;  /* 0x0000000900097305 */ /* 0x000e24000021f000 */
[----:B0-----:R-:W-:-:S04]  /*00e0*/  IMAD.MOV R8, RZ, RZ, -R9 ;  /* 0x000000ffff087224 */ /* 0x001fc800078e0a09 */
[----:B------:R-:W-:Y:S02]  /*00f0*/  IMAD R7, R8, R3, RZ ;  /* 0x0000000308077224 */ /* 0x000fe400078e02ff */
[----:B------:R-:W-:-:S05]  /*0100*/  HFMA2 R8, -RZ, RZ, 0, 0 ;  /* 0x00000000ff087431 */ /* 0x000fca00000001ff */
[----:B------:R-:W-:Y:S02]  /*0110*/  IMAD.HI.U32 R8, R9, R7, R8 ;  /* 0x0000000709087227 */ /* 0x000fe400078e0008 */
[----:B------:R-:W0:Y:S04]  /*0120*/  I2F.RP R9, R4 ;  /* 0x0000000400097306 */ /* 0x000e280000209400 */
[----:B------:R-:W-:-:S04]  /*0130*/  IMAD.HI.U32 R0, R8, R10, RZ ;  /* 0x0000000a08007227 */ /* 0x000fc800078e00ff */
[----:B------:R-:W-:-:S04]  /*0140*/  IMAD.MOV R7, RZ, RZ, -R0 ;  /* 0x000000ffff077224 */ /* 0x000fc800078e0a00 */
[----:B------:R-:W-:Y:S01]  /*0150*/  IMAD R10, R3, R7, R10 ;  /* 0x00000007030a7224 */ /* 0x000fe200078e020a */
[----:B------:R-:W-:Y:S01]  /*0160*/  LOP3.LUT R7, R5, R2, RZ, 0x3c, !PT ;  /* 0x0000000205077212 */ /* 0x000fe200078e3cff */
[----:B0-----:R-:W0:Y:S03]  /*0170*/  MUFU.RCP R9, R9 ;  /* 0x0000000900097308 */ /* 0x001e260000001000 */
[----:B------:R-:W-:Y:S02]  /*0180*/  ISETP.GT.U32.AND P1, PT, R3, R10, PT ;  /* 0x0000000a0300720c */ /* 0x000fe40003f24070 */
[----:B------:R-:W-:Y:S02]  /*0190*/  ISETP.GE.AND P2, PT, R7, RZ, PT ;  /* 0x000000ff0700720c */ /* 0x000fe40003f46270 */
[----:B------:R-:W-:-:S09]  /*01a0*/  LOP3.LUT R7, RZ, R2, RZ, 0x33, !PT ;  /* 0x00000002ff077212 */ /* 0x000fd200078e33ff */
[----:B------:R-:W-:Y:S01]  /*01b0*/  @!P1 IMAD.IADD R10, R10, 0x1, -R3 ;  /* 0x000000010a0a9824 */ /* 0x000fe200078e0a03 */
[----:B0-----:R-:W-:Y:S01]  /*01c0*/  IADD3 R11, PT, PT, R9, 0xffffffe, RZ ;  /* 0x0ffffffe090b7810 */ /* 0x001fe20007ffe0ff */
[----:B------:R-:W-:Y:S01]  /*01d0*/  @!P1 VIADD R0, R0, 0x1 ;  /* 0x0000000100009836 */ /* 0x000fe20000000000 */
[----:B------:R-:W-:Y:S02]  /*01e0*/  ISETP.NE.AND P1, PT, R2, RZ, PT ;  /* 0x000000ff0200720c */ /* 0x000fe40003f25270 */
[----:B------:R-:W-:Y:S01]  /*01f0*/  ISETP.GE.U32.AND P0, PT, R10, R3, PT ;  /* 0x000000030a00720c */ /* 0x000fe20003f06070 */
[----:B------:R-:W-:Y:S01]  /*0200*/  IMAD.MOV.U32 R10, RZ, RZ, RZ ;  /* 0x000000ffff0a7224 */ /* 0x000fe200078e00ff */
[----:B------:R-:W0:Y:S11]  /*0210*/  F2I.FTZ.U32.TRUNC.NTZ R11, R11 ;  /* 0x0000000b000b7305 */ /* 0x000e36000021f000 */
[----:B------:R-:W-:-:S04]  /*0220*/  @P0 VIADD R0, R0, 0x1 ;  /* 0x0000000100000836 */ /* 0x000fc80000000000 */
[----:B------:R-:W-:Y:S01]  /*0230*/  @!P2 IMAD.MOV R0, RZ, RZ, -R0 ;  /* 0x000000ffff00a224 */ /* 0x000fe200078e0a00 */
[----:B0-----:R-:W-:-:S04]  /*0240*/  IADD3 R13, PT, PT, RZ, -R11, RZ ;  /* 0x8000000bff0d7210 */ /* 0x001fc80007ffe0ff */
[----:B------:R-:W-:Y:S01]  /*0250*/  SEL R9, R7, R0, !P1 ;  /* 0x0000000007097207 */ /* 0x000fe20004800000 */
[----:B------:R-:W-:-:S03]  /*0260*/  IMAD R13, R13, R4, RZ ;  /* 0x000000040d0d7224 */ /* 0x000fc600078e02ff */
[----:B------:R-:W-:Y:S01]  /*0270*/  IABS R0, R9 ;  /* 0x0000000900007213 */ /* 0x000fe20000000000 */
[----:B------:R-:W-:Y:S01]  /*0280*/  IMAD.HI.U32 R10, R11, R13, R10 ;  /* 0x0000000d0b0a7227 */ /* 0x000fe200078e000a */
[----:B------:R-:W-:Y:S02]  /*0290*/  LOP3.LUT R9, R9, R6, RZ, 0x3c, !PT ;  /* 0x0000000609097212 */ /* 0x000fe400078e3cff */
[----:B------:R-:W-:Y:S02]  /*02a0*/  MOV R11, R0 ;  /* 0x00000000000b7202 */ /* 0x000fe40000000f00 */
[----:B------:R-:W-:Y:S02]  /*02b0*/  ISETP.GE.AND P3, PT, R9, RZ, PT ;  /* 0x000000ff0900720c */ /* 0x000fe40003f66270 */
[----:B------:R-:W-:Y:S01]  /*02c0*/  LOP3.LUT R9, RZ, R6, RZ, 0x33, !PT ;  /* 0x00000006ff097212 */ /* 0x000fe200078e33ff */
[----:B------:R-:W-:-:S04]  /*02d0*/  IMAD.HI.U32 R0, R10, R11, RZ ;  /* 0x0000000b0a007227 */ /* 0x000fc800078e00ff */
[----:B------:R-:W-:-:S04]  /*02e0*/  IMAD.MOV R12, RZ, RZ, -R0 ;  /* 0x000000ffff0c7224 */ /* 0x000fc800078e0a00 */
[----:B------:R-:W-:-:S05]  /*02f0*/  IMAD R11, R4, R12, R11 ;  /* 0x0000000c040b7224 */ /* 0x000fca00078e020b */
[----:B------:R-:W-:-:S13]  /*0300*/  ISETP.GT.U32.AND P2, PT, R4, R11, PT ;  /* 0x0000000b0400720c */ /* 0x000fda0003f44070 */
[----:B------:R-:W-:Y:S01]  /*0310*/  @!P2 IMAD.IADD R11, R11, 0x1, -R4 ;  /* 0x000000010b0ba824 */ /* 0x000fe200078e0a04 */
[----:B------:R-:W-:Y:S02]  /*0320*/  @!P2 IADD3 R0, PT, PT, R0, 0x1, RZ ;  /* 0x000000010000a810 */ /* 0x000fe40007ffe0ff */
[----:B------:R-:W-:Y:S02]  /*0330*/  ISETP.NE.AND P2, PT, R6, RZ, PT ;  /* 0x000000ff0600720c */ /* 0x000fe40003f45270 */
[----:B------:R-:W-:Y:S01]  /*0340*/  ISETP.GE.U32.AND P0, PT, R11, R4, PT ;  /* 0x000000040b00720c */ /* 0x000fe20003f06070 */
[----:B------:R-:W-:-:S04]  /*0350*/  IMAD.MOV R11, RZ, RZ, -R2 ;  /* 0x000000ffff0b7224 */ /* 0x000fc800078e0a02 */
[----:B------:R-:W-:-:S08]  /*0360*/  IMAD R6, R11, R6, RZ ;  /* 0x000000060b067224 */ /* 0x000fd000078e02ff */
[----:B------:R-:W-:-:S05]  /*0370*/  @P0 VIADD R0, R0, 0x1 ;  /* 0x0000000100000836 */ /* 0x000fca0000000000 */
[----:B------:R-:W-:-:S04]  /*0380*/  @!P3 IADD3 R0, PT, PT, -R0, RZ, RZ ;  /* 0x000000ff0000b210 */ /* 0x000fc80007ffe1ff */
[----:B------:R-:W-:-:S05]  /*0390*/  SEL R0, R9, R0, !P2 ;  /* 0x0000000009007207 */ /* 0x000fca0005000000 */
[----:B------:R-:W-:-:S05]  /*03a0*/  IMAD R15, R0, R6, R5 ;  /* 0x00000006000f7224 */ /* 0x000fca00078e0205 */
[----:B------:R-:W-:Y:S02]  /*03b0*/  IABS R13, R15 ;  /* 0x0000000f000d7213 */ /* 0x000fe40000000000 */
[----:B------:R-:W-:-:S03]  /*03c0*/  LOP3.LUT R2, R15, R2, RZ, 0x3c, !PT ;  /* 0x000000020f027212 */ /* 0x000fc600078e3cff */
[----:B------:R-:W-:-:S04]  /*03d0*/  IMAD.HI.U32 R10, R10, R13, RZ ;  /* 0x0000000d0a0a7227 */ /* 0x000fc800078e00ff */
[----:B------:R-:W-:Y:S02]  /*03e0*/  IMAD.MOV R10, RZ, RZ, -R10 ;  /* 0x000000ffff0a7224 */ /* 0x000fe400078e0a0a */
[----:B------:R-:W-:-:S04]  /*03f0*/  IMAD.HI.U32 R8, R8, R13, RZ ;  /* 0x0000000d08087227 */ /* 0x000fc800078e00ff */
[----:B------:R-:W-:Y:S02]  /*0400*/  IMAD.MOV R6, RZ, RZ, -R8 ;  /* 0x000000ffff067224 */ /* 0x000fe400078e0a08 */
[C-C-:B------:R-:W-:Y:S02]  /*0410*/  IMAD R11, R4.reuse, R10, R13.reuse ;  /* 0x0000000a040b7224 */ /* 0x140fe400078e020d */
[----:B------:R-:W0:Y:S01]  /*0420*/  LDC R10, c[0x0][0x3b4] ;  /* 0x0000ed00ff0a7b82 */ /* 0x000e220000000800 */
[----:B------:R-:W-:Y:S02]  /*0430*/  IMAD R6, R3, R6, R13 ;  /* 0x0000000603067224 */ /* 0x000fe400078e020d */
[----:B------:R-:W-:-:S03]  /*0440*/  ISETP.GT.U32.AND P0, PT, R4, R11, PT ;  /* 0x0000000b0400720c */ /* 0x000fc60003f04070 */
[----:B------:R-:W-:-:S10]  /*0450*/  ISETP.GT.U32.AND P3, PT, R3, R6, PT ;  /* 0x000000060300720c */ /* 0x000fd40003f64070 */
[----:B------:R-:W-:-:S03]  /*0460*/  @!P0 IADD3 R11, PT, PT, R11, -R4, RZ ;  /* 0x800000040b0b8210 */ /* 0x000fc60007ffe0ff */
[----:B------:R-:W-:Y:S01]  /*0470*/  @!P3 IMAD.IADD R6, R6, 0x1, -R3 ;  /* 0x000000010606b824 */ /* 0x000fe200078e0a03 */
[----:B------:R-:W-:Y:S01]  /*0480*/  ISETP.GT.U32.AND P5, PT, R4, R11, PT ;  /* 0x0000000b0400720c */ /* 0x000fe20003fa4070 */
[----:B------:R-:W-:Y:S01]  /*0490*/  @!P3 VIADD R8, R8, 0x1 ;  /* 0x000000010808b836 */ /* 0x000fe20000000000 */
[----:B------:R-:W-:Y:S02]  /*04a0*/  ISETP.GE.AND P3, PT, R15, RZ, PT ;  /* 0x000000ff0f00720c */ /* 0x000fe40003f66270 */
[----:B0-----:R-:W-:Y:S02]  /*04b0*/  ISETP.GE.AND P4, PT, R10, 0x1, PT ;  /* 0x000000010a00780c */ /* 0x001fe40003f86270 */
[----:B------:R-:W-:-:S07]  /*04c0*/  ISETP.GE.U32.AND P0, PT, R6, R3, PT ;  /* 0x000000030600720c */ /* 0x000fce0003f06070 */
[----:B------:R-:W-:Y:S02]  /*04d0*/  @!P5 IADD3 R11, PT, PT, R11, -R4, RZ ;  /* 0x800000040b0bd210 */ /* 0x000fe40007ffe0ff */
[----:B------:R-:W-:-:S04]  /*04e0*/  ISETP.GE.AND P5, PT, R2, RZ, PT ;  /* 0x000000ff0200720c */ /* 0x000fc80003fa6270 */
[----:B------:R-:W-:Y:S01]  /*04f0*/  @P0 VIADD R8, R8, 0x1 ;  /* 0x0000000108080836 */ /* 0x000fe20000000000 */
[----:B------:R-:W-:Y:S08]  /*0500*/  @!P4 EXIT ;  /* 0x000000000000c94d */ /* 0x000ff00003800000 */
[C---:B------:R-:W-:Y:S01]  /*0510*/  ISETP.GE.U32.AND P4, PT, R10.reuse, 0x4, PT ;  /* 0x000000040a00780c */ /* 0x040fe20003f86070 */
[----:B------:R-:W-:Y:S01]  /*0520*/  @!P3 IMAD.MOV R11, RZ, RZ, -R11 ;  /* 0x000000ffff0bb224 */ /* 0x000fe200078e0a0b */
[----:B------:R-:W-:Y:S01]  /*0530*/  LOP3.LUT R2, R10, 0x3, RZ, 0xc0, !PT ;  /* 0x000000030a027812 */ /* 0x000fe200078ec0ff */
[----:B------:R-:W0:Y:S01]  /*0540*/  LDCU.64 UR6, c[0x0][0x358] ;  /* 0x00006b00ff0677ac */ /* 0x000e220008000a00 */
[----:B------:R-:W-:Y:S01]  /*0550*/  @!P5 IADD3 R8, PT, PT, -R8, RZ, RZ ;  /* 0x000000ff0808d210 */ /* 0x000fe20007ffe1ff */
[----:B------:R-:W-:Y:S01]  /*0560*/  IMAD R5, R5, R10, RZ ;  /* 0x0000000a05057224 */ /* 0x000fe200078e02ff */
[----:B------:R-:W-:Y:S01]  /*0570*/  ISETP.NE.AND P0, PT, R2, RZ, PT ;  /* 0x000000ff0200720c */ /* 0x000fe20003f05270 */
[----:B------:R-:W-:Y:S01]  /*0580*/  IMAD.MOV.U32 R6, RZ, RZ, RZ ;  /* 0x000000ffff067224 */ /* 0x000fe200078e00ff */
[----:B------:R-:W-:Y:S02]  /*0590*/  SEL R3, R9, R11, !P2 ;  /* 0x0000000b09037207 */ /* 0x000fe40005000000 */
[----:B------:R-:W-:-:S03]  /*05a0*/  SEL R4, R7, R8, !P1 ;  /* 0x0000000807047207 */ /* 0x000fc60004800000 */
[----:B------:R-:W-:Y:S06]  /*05b0*/  @!P4 BRA `(.L_x_7) ;  /* 0x0000000c0038c947 */ /* 0x000fec0003800000 */
[----:B------:R-:W1:Y:S01]  /*05c0*/  LDC R6, c[0x0][0x3bc] ;  /* 0x0000ef00ff067b82 */ /* 0x000e620000000800 */
[----:B------:R-:W2:Y:S01]  /*05d0*/  LDCU.64 UR4, c[0x0][0x388] ;  /* 0x00007100ff0477ac */ /* 0x000ea20008000a00 */
[----:B------:R-:W3:Y:S01]  /*05e0*/  LDCU UR8, c[0x0][0x3a8] ;  /* 0x00007500ff0877ac */ /* 0x000ee20008000800 */
[----:B------:R-:W4:Y:S01]  /*05f0*/  LDCU UR9, c[0x0][0x394] ;  /* 0x00007280ff0977ac */ /* 0x000f220008000800 */
[----:B------:R-:W0:Y:S01]  /*0600*/  LDCU.64 UR10, c[0x0][0x398] ;  /* 0x00007300ff0a77ac */ /* 0x000e220008000a00 */
[----:B--2---:R-:W-:-:S04]  /*0610*/  UIADD3 UR4, UP0, UPT, UR4, 0x8, URZ ;  /* 0x0000000804047890 */ /* 0x004fc8000ff1e0ff */
[----:B------:R-:W-:Y:S01]  /*0620*/  UIADD3.X UR5, UPT, UPT, URZ, UR5, URZ, UP0, !UPT ;  /* 0x00000005ff057290 */ /* 0x000fe200087fe4ff */
[----:B-1----:R-:W-:-:S04]  /*0630*/  IABS R7, R6 ;  /* 0x0000000600077213 */ /* 0x002fc80000000000 */
[----:B------:R-:W1:Y:S08]  /*0640*/  I2F.RP R6, R7 ;  /* 0x0000000700067306 */ /* 0x000e700000209400 */
[----:B-1----:R-:W1:Y:S02]  /*0650*/  MUFU.RCP R6, R6 ;  /* 0x0000000600067308 */ /* 0x002e640000001000 */
[----:B-1----:R-:W-:Y:S01]  /*0660*/  VIADD R8, R6, 0xffffffe ;  /* 0x0ffffffe06087836 */ /* 0x002fe20000000000 */
[----:B------:R-:W-:Y:S01]  /*0670*/  LOP3.LUT R6, R10, 0x7ffffffc, RZ, 0xc0, !PT ;  /* 0x7ffffffc0a067812 */ /* 0x000fe200078ec0ff */
[----:B------:R-:W-:-:S04]  /*0680*/  IMAD.MOV.U32 R10, RZ, RZ, 0x1 ;  /* 0x00000001ff0a7424 */ /* 0x000fc800078e00ff */
[----:B------:R1:W2:Y:S02]  /*0690*/  F2I.FTZ.U32.TRUNC.NTZ R9, R8 ;  /* 0x0000000800097305 */ /* 0x0002a4000021f000 */
[----:B-1----:R-:W-:Y:S01]  /*06a0*/  IMAD.MOV.U32 R8, RZ, RZ, RZ ;  /* 0x000000ffff087224 */ /* 0x002fe200078e00ff */
[----:B--2---:R-:W-:-:S05]  /*06b0*/  IADD3 R12, PT, PT, RZ, -R9, RZ ;  /* 0x80000009ff0c7210 */ /* 0x004fca0007ffe0ff */
[----:B------:R-:W-:-:S04]  /*06c0*/  IMAD R11, R12, R7, RZ ;  /* 0x000000070c0b7224 */ /* 0x000fc800078e02ff */
[----:B------:R-:W-:Y:S01]  /*06d0*/  IMAD.HI.U32 R8, R9, R11, R8 ;  /* 0x0000000b09087227 */ /* 0x000fe200078e0008 */
[----:B0--34-:R-:W-:-:S07]  /*06e0*/  MOV R9, R5 ;  /* 0x0000000500097202 */ /* 0x019fce0000000f00 */
.L_x_8:
[----:B------:R-:W0:Y:S01]  /*06f0*/  LDC R11, c[0x0][0x3bc] ;  /* 0x0000ef00ff0b7b82 */ /* 0x000e220000000800 */
[----:B------:R-:W-:-:S05]  /*0700*/  VIADD R12, R10, 0xffffffff ;  /* 0xffffffff0a0c7836 */ /* 0x000fca0000000000 */
[----:B-1----:R-:W-:Y:S02]  /*0710*/  IABS R13, R12 ;  /* 0x0000000c000d7213 */ /* 0x002fe40000000000 */
[----:B------:R-:W1:Y:S03]  /*0720*/  LDC R20, c[0x0][0x3a4] ;  /* 0x0000e900ff147b82 */ /* 0x000e660000000800 */
[----:B------:R-:W-:-:S04]  /*0730*/  IMAD.HI.U32 R17, R8, R13, RZ ;  /* 0x0000000d08117227 */ /* 0x000fc800078e00ff */
[----:B------:R-:W-:Y:S01]  /*0740*/  IMAD.MOV R8, RZ, RZ, -R17 ;  /* 0x000000ffff087224 */ /* 0x000fe200078e0a11 */
[-C--:B0-----:R-:W-:Y:S01]  /*0750*/  IABS R19, R11.reuse ;  /* 0x0000000b00137213 */ /* 0x081fe20000000000 */
[----:B------:R-:W-:Y:S01]  /*0760*/  IMAD.MOV R23, RZ, RZ, -R11 ;  /* 0x000000ffff177224 */ /* 0x000fe200078e0a0b */
[----:B------:R-:W-:Y:S02]  /*0770*/  LOP3.LUT R24, RZ, R11, RZ, 0x33, !PT ;  /* 0x0000000bff187212 */ /* 0x000fe400078e33ff */
[----:B------:R-:W0:Y:S01]  /*0780*/  I2F.RP R14, R19 ;  /* 0x00000013000e7306 */ /* 0x000e220000209400 */
[----:B------:R-:W-:Y:S01]  /*0790*/  IMAD R8, R19, R8, R13 ;  /* 0x0000000813087224 */ /* 0x000fe200078e020d */
[----:B-1----:R-:W-:-:S04]  /*07a0*/  IABS R18, R20 ;  /* 0x0000001400127213 */ /* 0x002fc80000000000 */
[----:B------:R-:W-:Y:S02]  /*07b0*/  ISETP.GT.U32.AND P2, PT, R7, R8, PT ;  /* 0x000000080700720c */ /* 0x000fe40003f44070 */
[----:B------:R-:W1:Y:S08]  /*07c0*/  I2F.RP R16, R18 ;  /* 0x0000001200107306 */ /* 0x000e700000209400 */
[----:B0-----:R-:W0:Y:S03]  /*07d0*/  MUFU.RCP R14, R14 ;  /* 0x0000000e000e7308 */ /* 0x001e260000001000 */
[----:B------:R-:W-:-:S02]  /*07e0*/  @!P2 IMAD.IADD R8, R8, 0x1, -R19 ;  /* 0x000000010808a824 */ /* 0x000fc400078e0a13 */
[----:B------:R-:W-:-:S03]  /*07f0*/  @!P2 VIADD R17, R17, 0x1 ;  /* 0x000000011111a836 */ /* 0x000fc60000000000 */
[----:B-1----:R-:W1:Y:S01]  /*0800*/  MUFU.RCP R16, R16 ;  /* 0x0000001000107308 */ /* 0x002e620000001000 */
[----:B------:R-:W-:Y:S02]  /*0810*/  ISETP.GE.U32.AND P1, PT, R8, R7, PT ;  /* 0x000000070800720c */ /* 0x000fe40003f26070 */
[----:B------:R-:W-:-:S04]  /*0820*/  LOP3.LUT R7, R12, R11, RZ, 0x3c, !PT ;  /* 0x0000000b0c077212 */ /* 0x000fc800078e3cff */
[----:B------:R-:W-:Y:S02]  /*0830*/  ISETP.GE.AND P3, PT, R7, RZ, PT ;  /* 0x000000ff0700720c */ /* 0x000fe40003f66270 */
[----:B0-----:R-:W-:Y:S01]  /*0840*/  IADD3 R15, PT, PT, R14, 0xffffffe, RZ ;  /* 0x0ffffffe0e0f7810 */ /* 0x001fe20007ffe0ff */
[----:B------:R-:W-:-:S04]  /*0850*/  IMAD.MOV.U32 R14, RZ, RZ, RZ ;  /* 0x000000ffff0e7224 */ /* 0x000fc800078e00ff */
[----:B------:R-:W-:Y:S01]  /*0860*/  @P1 IADD3 R17, PT, PT, R17, 0x1, RZ ;  /* 0x0000000111111810 */ /* 0x000fe20007ffe0ff */
[----:B------:R-:W0:Y:S01]  /*0870*/  F2I.FTZ.U32.TRUNC.NTZ R15, R15 ;  /* 0x0000000f000f7305 */ /* 0x000e22000021f000 */
[----:B------:R-:W-:Y:S01]  /*0880*/  ISETP.NE.AND P1, PT, R11, RZ, PT ;  /* 0x000000ff0b00720c */ /* 0x000fe20003f25270 */
[----:B-1----:R-:W-:Y:S02]  /*0890*/  VIADD R13, R16, 0xffffffe ;  /* 0x0ffffffe100d7836 */ /* 0x002fe40000000000 */
[----:B------:R-:W-:Y:S01]  /*08a0*/  VIADD R16, R10, 0x1 ;  /* 0x000000010a107836 */ /* 0x000fe20000000000 */
[----:B------:R-:W-:-:S03]  /*08b0*/  @!P3 IADD3 R17, PT, PT, -R17, RZ, RZ ;  /* 0x000000ff1111b210 */ /* 0x000fc60007ffe1ff */
[----:B------:R-:W1:Y:S01]  /*08c0*/  F2I.FTZ.U32.TRUNC.NTZ R13, R13 ;  /* 0x0000000d000d7305 */ /* 0x000e62000021f000 */
[----:B0-----:R-:W-:-:S05]  /*08d0*/  IADD3 R8, PT, PT, RZ, -R15, RZ ;  /* 0x8000000fff087210 */ /* 0x001fca0007ffe0ff */
[----:B------:R-:W-:Y:S02]  /*08e0*/  IMAD R7, R8, R19, RZ ;  /* 0x0000001308077224 */ /* 0x000fe400078e02ff */
[----:B-1----:R-:W-:Y:S02]  /*08f0*/  IMAD.MOV R21, RZ, RZ, -R13 ;  /* 0x000000ffff157224 */ /* 0x002fe400078e0a0d */
[----:B------:R-:W-:Y:S01]  /*0900*/  IMAD.HI.U32 R8, R15, R7, R14 ;  /* 0x000000070f087227 */ /* 0x000fe200078e000e */
[----:B------:R-:W-:Y:S02]  /*0910*/  SEL R14, R24, R17, !P1 ;  /* 0x00000011180e7207 */ /* 0x000fe40004800000 */
[----:B------:R-:W-:Y:S01]  /*0920*/  IABS R7, R16 ;  /* 0x0000001000077213 */ /* 0x000fe20000000000 */
[----:B------:R-:W-:Y:S02]  /*0930*/  IMAD R21, R21, R18, RZ ;  /* 0x0000001215157224 */ /* 0x000fe400078e02ff */
[----:B------:R-:W-:-:S02]  /*0940*/  IMAD R15, R14, R23, R12 ;  /* 0x000000170e0f7224 */ /* 0x000fc400078e020c */
[----:B------:R-:W-:Y:S02]  /*0950*/  HFMA2 R12, -RZ, RZ, 0, 0 ;  /* 0x00000000ff0c7431 */ /* 0x000fe400000001ff */
[----:B------:R-:W-:-:S04]  /*0960*/  IMAD.HI.U32 R17, R8, R7, RZ ;  /* 0x0000000708117227 */ /* 0x000fc800078e00ff */
[----:B------:R-:W-:Y:S02]  /*0970*/  IMAD.MOV R26, RZ, RZ, -R17 ;  /* 0x000000ffff1a7224 */ /* 0x000fe400078e0a11 */
[----:B------:R-:W-:Y:S02]  /*0980*/  IMAD R29, R0, UR9, R14 ;  /* 0x00000009001d7c24 */ /* 0x000fe4000f8e020e */
[----:B------:R-:W-:Y:S01]  /*0990*/  IMAD.HI.U32 R22, R13, R21, R12 ;  /* 0x000000150d167227 */ /* 0x000fe200078e000c */
[----:B------:R-:W-:-:S03]  /*09a0*/  IABS R13, R15 ;  /* 0x0000000f000d7213 */ /* 0x000fc60000000000 */
[----:B------:R-:W-:Y:S02]  /*09b0*/  IMAD R12, R19, R26, R7 ;  /* 0x0000001a130c7224 */ /* 0x000fe400078e0207 */
[----:B------:R-:W-:Y:S02]  /*09c0*/  IMAD.MOV.U32 R7, RZ, RZ, R19 ;  /* 0x000000ffff077224 */ /* 0x000fe400078e0013 */
[----:B------:R-:W-:-:S03]  /*09d0*/  IMAD.HI.U32 R21, R22, R13, RZ ;  /* 0x0000000d16157227 */ /* 0x000fc600078e00ff */
[----:B------:R-:W-:Y:S01]  /*09e0*/  ISETP.GT.U32.AND P4, PT, R7, R12, PT ;  /* 0x0000000c0700720c */ /* 0x000fe20003f84070 */
[----:B------:R-:W-:-:S04]  /*09f0*/  IMAD.MOV R25, RZ, RZ, -R21 ;  /* 0x000000ffff197224 */ /* 0x000fc800078e0a15 */
[----:B------:R-:W-:-:S05]  /*0a00*/  IMAD R13, R18, R25, R13 ;  /* 0x00000019120d7224 */ /* 0x000fca00078e020d */
[----:B------:R-:W-:-:S03]  /*0a10*/  ISETP.GT.U32.AND P2, PT, R18, R13, PT ;  /* 0x0000000d1200720c */ /* 0x000fc60003f44070 */
[----:B------:R-:W-:Y:S01]  /*0a20*/  @!P4 IADD3 R12, PT, PT, R12, -R19, RZ ;  /* 0x800000130c0cc210 */ /* 0x000fe20007ffe0ff */
[----:B------:R-:W-:-:S03]  /*0a30*/  @!P4 VIADD R17, R17, 0x1 ;  /* 0x000000011111c836 */ /* 0x000fc60000000000 */
[----:B------:R-:W-:Y:S02]  /*0a40*/  ISETP.GE.U32.AND P3, PT, R12, R7, PT ;  /* 0x000000070c00720c */ /* 0x000fe40003f66070 */
[----:B------:R-:W-:-:S04]  /*0a50*/  LOP3.LUT R12, R16, R11, RZ, 0x3c, !PT ;  /* 0x0000000b100c7212 */ /* 0x000fc800078e3cff */
[----:B------:R-:W-:Y:S01]  /*0a60*/  ISETP.GE.AND P5, PT, R12, RZ, PT ;  /* 0x000000ff0c00720c */ /* 0x000fe20003fa6270 */
[----:B------:R-:W-:Y:S01]  /*0a70*/  @!P2 IMAD.IADD R13, R13, 0x1, -R18 ;  /* 0x000000010d0da824 */ /* 0x000fe200078e0a12 */
[----:B------:R-:W-:Y:S01]  /*0a80*/  LOP3.LUT R12, R15, R20, RZ, 0x3c, !PT ;  /* 0x000000140f0c7212 */ /* 0x000fe200078e3cff */
[----:B------:R-:W-:Y:S01]  /*0a90*/  @!P2 VIADD R21, R21, 0x1 ;  /* 0x000000011515a836 */ /* 0x000fe20000000000 */
[----:B------:R-:W-:Y:S02]  /*0aa0*/  ISETP.NE.AND P2, PT, R20, RZ, PT ;  /* 0x000000ff1400720c */ /* 0x000fe40003f45270 */
[----:B------:R-:W-:Y:S02]  /*0ab0*/  ISETP.GE.AND P4, PT, R12, RZ, PT ;  /* 0x000000ff0c00720c */ /* 0x000fe40003f86270 */
[----:B------:R-:W-:Y:S02]  /*0ac0*/  @P3 IADD3 R17, PT, PT, R17, 0x1, RZ ;  /* 0x0000000111113810 */ /* 0x000fe40007ffe0ff */
[----:B------:R-:W-:-:S03]  /*0ad0*/  ISETP.GE.U32.AND P3, PT, R13, R18, PT ;  /* 0x000000120d00720c */ /* 0x000fc60003f66070 */
[----:B------:R-:W-:-:S05]  /*0ae0*/  @!P5 IMAD.MOV R17, RZ, RZ, -R17 ;  /* 0x000000ffff11d224 */ /* 0x000fca00078e0a11 */
[----:B------:R-:W-:-:S05]  /*0af0*/  SEL R12, R24, R17, !P1 ;  /* 0x00000011180c7207 */ /* 0x000fca0004800000 */
[----:B------:R-:W-:Y:S01]  /*0b00*/  @P3 IADD3 R21, PT, PT, R21, 0x1, RZ ;  /* 0x0000000115153810 */ /* 0x000fe20007ffe0ff */
[----:B------:R-:W-:-:S04]  /*0b10*/  IMAD R13, R12, R23, R16 ;  /* 0x000000170c0d7224 */ /* 0x000fc800078e0210 */
[----:B------:R-:W-:Y:S01]  /*0b20*/  IMAD.MOV.U32 R16, RZ, RZ, R21 ;  /* 0x000000ffff107224 */ /* 0x000fe200078e0015 */
[----:B------:R-:W-:Y:S02]  /*0b30*/  LOP3.LUT R21, RZ, R20, RZ, 0x33, !PT ;  /* 0x00000014ff157212 */ /* 0x000fe400078e33ff */
[----:B------:R-:W-:Y:S02]  /*0b40*/  IABS R25, R13 ;  /* 0x0000000d00197213 */ /* 0x000fe40000000000 */
[----:B------:R-:W-:-:S04]  /*0b50*/  @!P4 IADD3 R16, PT, PT, -R16, RZ, RZ ;  /* 0x000000ff1010c210 */ /* 0x000fc80007ffe1ff */
[----:B------:R-:W-:Y:S01]  /*0b60*/  SEL R17, R21, R16, !P2 ;  /* 0x0000001015117207 */ /* 0x000fe20005000000 */
[----:B------:R-:W-:-:S04]  /*0b70*/  IMAD.HI.U32 R16, R22, R25, RZ ;  /* 0x0000001916107227 */ /* 0x000fc800078e00ff */
[--C-:B------:R-:W-:Y:S02]  /*0b80*/  IMAD.MOV R26, RZ, RZ, -R17.reuse ;  /* 0x000000ffff1a7224 */ /* 0x100fe400078e0a11 */
[----:B------:R-:W-:Y:S01]  /*0b90*/  IMAD R14, R4, UR8, R17 ;  /* 0x00000008040e7c24 */ /* 0x000fe2000f8e0211 */
[----:B------:R-:W-:Y:S01]  /*0ba0*/  LOP3.LUT R17, R13, R20, RZ, 0x3c, !PT ;  /* 0x000000140d117212 */ /* 0x000fe200078e3cff */
[----:B------:R-:W-:Y:S01]  /*0bb0*/  IMAD R26, R20, R26, R15 ;  /* 0x0000001a141a7224 */ /* 0x000fe200078e020f */
[----:B------:R-:W-:Y:S01]  /*0bc0*/  IADD3 R15, PT, PT, -R16, RZ, RZ ;  /* 0x000000ff100f7210 */ /* 0x000fe20007ffe1ff */
[----:B------:R-:W-:Y:S01]  /*0bd0*/  IMAD R29, R29, UR10, R14 ;  /* 0x0000000a1d1d7c24 */ /* 0x000fe2000f8e020e */
[----:B------:R-:W-:Y:S01]  /*0be0*/  ISETP.GE.AND P3, PT, R17, RZ, PT ;  /* 0x000000ff1100720c */ /* 0x000fe20003f66270 */
[----:B------:R-:W-:Y:S02]  /*0bf0*/  IMAD R26, R3, UR8, R26 ;  /* 0x00000008031a7c24 */ /* 0x000fe4000f8e021a */
[----:B------:R-:W-:Y:S01]  /*0c00*/  IMAD R25, R18, R15, R25 ;  /* 0x0000000f12197224 */ /* 0x000fe200078e0219 */
[----:B------:R-:W-:Y:S01]  /*0c10*/  IABS R15, R10 ;  /* 0x0000000a000f7213 */ /* 0x000fe20000000000 */
[----:B------:R-:W-:-:S03]  /*0c20*/  IMAD R29, R29, UR11, R26 ;  /* 0x0000000b1d1d7c24 */ /* 0x000fc6000f8e021a */
[----:B------:R-:W-:Y:S01]  /*0c30*/  ISETP.GT.U32.AND P5, PT, R18, R25, PT ;  /* 0x000000191200720c */ /* 0x000fe20003fa4070 */
[----:B------:R-:W-:-:S05]  /*0c40*/  IMAD.HI.U32 R14, R8, R15, RZ ;  /* 0x0000000f080e7227 */ /* 0x000fca00078e00ff */
[----:B------:R-:W-:-:S05]  /*0c50*/  IADD3 R28, PT, PT, -R14, RZ, RZ ;  /* 0x000000ff0e1c7210 */ /* 0x000fca0007ffe1ff */
[----:B------:R-:W-:Y:S01]  /*0c60*/  IMAD R28, R19, R28, R15 ;  /* 0x0000001c131c7224 */ /* 0x000fe200078e020f */
[----:B------:R-:W-:Y:S01]  /*0c70*/  LOP3.LUT R15, R10, R11, RZ, 0x3c, !PT ;  /* 0x0000000b0a0f7212 */ /* 0x000fe200078e3cff */
[----:B------:R-:W-:Y:S01]  /*0c80*/  @!P5 IMAD.IADD R25, R25, 0x1, -R18 ;  /* 0x000000011919d824 */ /* 0x000fe200078e0a12 */
[----:B------:R-:W-:Y:S02]  /*0c90*/  @!P5 IADD3 R16, PT, PT, R16, 0x1, RZ ;  /* 0x000000011010d810 */ /* 0x000fe40007ffe0ff */
[----:B------:R-:W-:Y:S02]  /*0ca0*/  ISETP.GT.U32.AND P6, PT, R7, R28, PT ;  /* 0x0000001c0700720c */ /* 0x000fe40003fc4070 */
[----:B------:R-:W-:-:S11]  /*0cb0*/  ISETP.GE.U32.AND P4, PT, R25, R18, PT ;  /* 0x000000121900720c */ /* 0x000fd60003f86070 */
[----:B------:R-:W-:Y:S02]  /*0cc0*/  @!P6 IMAD.IADD R28, R28, 0x1, -R19 ;  /* 0x000000011c1ce824 */ /* 0x000fe400078e0a13 */
[----:B------:R-:W-:Y:S01]  /*0cd0*/  @!P6 VIADD R14, R14, 0x1 ;  /* 0x000000010e0ee836 */ /* 0x000fe20000000000 */
[----:B------:R-:W-:Y:S01]  /*0ce0*/  ISETP.GE.AND P6, PT, R15, RZ, PT ;  /* 0x000000ff0f00720c */ /* 0x000fe20003fc6270 */
[----:B------:R-:W-:Y:S01]  /*0cf0*/  @P4 VIADD R16, R16, 0x1 ;  /* 0x0000000110104836 */ /* 0x000fe20000000000 */
[----:B------:R-:W-:-:S03]  /*0d00*/  ISETP.GE.U32.AND P5, PT, R28, R7, PT ;  /* 0x000000071c00720c */ /* 0x000fc60003fa6070 */
[----:B------:R-:W-:-:S05]  /*0d10*/  @!P3 IMAD.MOV R16, RZ, RZ, -R16 ;  /* 0x000000ffff10b224 */ /* 0x000fca00078e0a10 */
[----:B------:R-:W-:-:S04]  /*0d20*/  SEL R25, R21, R16, !P2 ;  /* 0x0000001015197207 */ /* 0x000fc80005000000 */
[----:B------:R-:W-:Y:S02]  /*0d30*/  IADD3 R26, PT, PT, -R25, RZ, RZ ;  /* 0x000000ff191a7210 */ /* 0x000fe40007ffe1ff */
[----:B------:R-:W-:-:S03]  /*0d40*/  @P5 IADD3 R14, PT, PT, R14, 0x1, RZ ;  /* 0x000000010e0e5810 */ /* 0x000fc60007ffe0ff */
[----:B------:R-:W-:Y:S01]  /*0d50*/  IMAD R26, R20, R26, R13 ;  /* 0x0000001a141a7224 */ /* 0x000fe200078e020d */
[----:B------:R-:W-:Y:S01]  /*0d60*/  @!P6 IADD3 R14, PT, PT, -R14, RZ, RZ ;  /* 0x000000ff0e0ee210 */ /* 0x000fe20007ffe1ff */
[----:B------:R-:W-:-:S03]  /*0d70*/  IMAD R13, R0, UR9, R12 ;  /* 0x00000009000d7c24 */ /* 0x000fc6000f8e020c */
[----:B------:R-:W-:Y:S01]  /*0d80*/  SEL R15, R24, R14, !P1 ;  /* 0x0000000e180f7207 */ /* 0x000fe20004800000 */
[----:B------:R-:W-:-:S04]  /*0d90*/  IMAD R14, R4, UR8, R25 ;  /* 0x00000008040e7c24 */ /* 0x000fc8000f8e0219 */
[----:B------:R-:W-:Y:S02]  /*0da0*/  IMAD R17, R15, R23, R10 ;  /* 0x000000170f117224 */ /* 0x000fe400078e020a */
[----:B------:R-:W-:Y:S02]  /*0db0*/  IMAD R25, R13, UR10, R14 ;  /* 0x0000000a0d197c24 */ /* 0x000fe4000f8e020e */
[----:B------:R-:W-:Y:S01]  /*0dc0*/  IMAD R15, R0, UR9, R15 ;  /* 0x00000009000f7c24 */ /* 0x000fe2000f8e020f */
[----:B------:R-:W-:-:S05]  /*0dd0*/  IABS R27, R17 ;  /* 0x00000011001b7213 */ /* 0x000fca0000000000 */
[----:B------:R-:W-:-:S04]  /*0de0*/  IMAD.HI.U32 R12, R22, R27, RZ ;  /* 0x0000001b160c7227 */ /* 0x000fc800078e00ff */
[----:B------:R-:W-:-:S04]  /*0df0*/  IMAD.MOV R13, RZ, RZ, -R12 ;  /* 0x000000ffff0d7224 */ /* 0x000fc800078e0a0c */
[----:B------:R-:W-:Y:S01]  /*0e00*/  IMAD R27, R18, R13, R27 ;  /* 0x0000000d121b7224 */ /* 0x000fe200078e021b */
[----:B------:R-:W-:-:S04]  /*0e10*/  LOP3.LUT R13, R17, R20, RZ, 0x3c, !PT ;  /* 0x00000014110d7212 */ /* 0x000fc800078e3cff */
[----:B------:R-:W-:Y:S02]  /*0e20*/  ISETP.GT.U32.AND P4, PT, R18, R27, PT ;  /* 0x0000001b1200720c */ /* 0x000fe40003f84070 */
[----:B------:R-:W-:-:S11]  /*0e30*/  ISETP.GE.AND P5, PT, R13, RZ, PT ;  /* 0x000000ff0d00720c */ /* 0x000fd60003fa6270 */
[----:B------:R-:W-:Y:S01]  /*0e40*/  @!P4 IADD3 R27, PT, PT, R27, -R18, RZ ;  /* 0x800000121b1bc210 */ /* 0x000fe20007ffe0ff */
[----:B------:R-:W-:-:S03]  /*0e50*/  @!P4 VIADD R12, R12, 0x1 ;  /* 0x000000010c0cc836 */ /* 0x000fc60000000000 */
[----:B------:R-:W-:-:S13]  /*0e60*/  ISETP.GE.U32.AND P3, PT, R27, R18, PT ;  /* 0x000000121b00720c */ /* 0x000fda0003f66070 */
[----:B------:R-:W-:-:S05]  /*0e70*/  @P3 IADD3 R12, PT, PT, R12, 0x1, RZ ;  /* 0x000000010c0c3810 */ /* 0x000fca0007ffe0ff */
[----:B------:R-:W-:-:S05]  /*0e80*/  @!P5 IMAD.MOV R12, RZ, RZ, -R12 ;  /* 0x000000ffff0cd224 */ /* 0x000fca00078e0a0c */
[----:B------:R-:W-:Y:S02]  /*0e90*/  SEL R27, R21, R12, !P2 ;  /* 0x0000000c151b7207 */ /* 0x000fe40005000000 */
[----:B------:R-:W0:Y:S02]  /*0ea0*/  LDC.64 R12, c[0x0][0x380] ;  /* 0x0000e000ff0c7b82 */ /* 0x000e240000000a00 */
[----:B------:R-:W-:Y:S01]  /*0eb0*/  IADD3 R14, PT, PT, -R27, RZ, RZ ;  /* 0x000000ff1b0e7210 */ /* 0x000fe20007ffe1ff */
[----:B------:R-:W-:-:S04]  /*0ec0*/  IMAD R16, R4, UR8, R27 ;  /* 0x0000000804107c24 */ /* 0x000fc8000f8e021b */
[----:B------:R-:W-:Y:S02]  /*0ed0*/  IMAD R14, R20, R14, R17 ;  /* 0x0000000e140e7224 */ /* 0x000fe400078e0211 */
[----:B------:R-:W-:Y:S02]  /*0ee0*/  IMAD R15, R15, UR10, R16 ;  /* 0x0000000a0f0f7c24 */ /* 0x000fe4000f8e0210 */
[----:B0-----:R-:W-:-:S06]  /*0ef0*/  IMAD.WIDE R28, R29, 0x4, R12 ;  /* 0x000000041d1c7825 */ /* 0x001fcc00078e020c */
[----:B------:R-:W2:Y:S01]  /*0f00*/  LDG.E R29, desc[UR6][R28.64] ;  /* 0x000000061c1d7981 */ /* 0x000ea2000c1e1900 */
[----:B------:R-:W-:-:S04]  /*0f10*/  IMAD R14, R3, UR8, R14 ;  /* 0x00000008030e7c24 */ /* 0x000fc8000f8e020e */
[----:B------:R-:W-:Y:S01]  /*0f20*/  IMAD R17, R15, UR11, R14 ;  /* 0x0000000b0f117c24 */ /* 0x000fe2000f8e020e */
[----:B------:R-:W-:Y:S01]  /*0f30*/  MOV R15, UR5 ;  /* 0x00000005000f7c02 */ /* 0x000fe20008000f00 */
[----:B------:R-:W-:Y:S02]  /*0f40*/  IMAD.U32 R14, RZ, RZ, UR4 ;  /* 0x00000004ff0e7e24 */ /* 0x000fe4000f8e00ff */
[----:B------:R-:W-:-:S04]  /*0f50*/  IMAD.WIDE R16, R17, 0x4, R12 ;  /* 0x0000000411107825 */ /* 0x000fc800078e020c */
[----:B------:R-:W-:-:S05]  /*0f60*/  IMAD.WIDE R14, R9, 0x4, R14 ;  /* 0x00000004090e7825 */ /* 0x000fca00078e020e */
[----:B--2---:R-:W-:Y:S04]  /*0f70*/  STG.E desc[UR6][R14.64+-0x8], R29 ;  /* 0xfffff81d0e007986 */ /* 0x004fe8000c101906 */
[----:B------:R0:W2:Y:S01]  /*0f80*/  LDG.E R17, desc[UR6][R16.64] ;  /* 0x0000000610117981 */ /* 0x0000a2000c1e1900 */
[----:B------:R-:W-:-:S04]  /*0f90*/  IMAD R26, R3, UR8, R26 ;  /* 0x00000008031a7c24 */ /* 0x000fc8000f8e021a */
[----:B------:R-:W-:-:S04]  /*0fa0*/  IMAD R25, R25, UR11, R26 ;  /* 0x0000000b19197c24 */ /* 0x000fc8000f8e021a */
[----:B------:R-:W-:-:S04]  /*0fb0*/  IMAD.WIDE R26, R25, 0x4, R12 ;  /* 0x00000004191a7825 */ /* 0x000fc800078e020c */
[----:B------:R-:W-:-:S05]  /*0fc0*/  VIADD R28, R10, 0x2 ;  /* 0x000000020a1c7836 */ /* 0x000fca0000000000 */
[----:B0-----:R-:W-:Y:S02]  /*0fd0*/  IABS R16, R28 ;  /* 0x0000001c00107213 */ /* 0x001fe40000000000 */
[----:B------:R-:W-:-:S03]  /*0fe0*/  LOP3.LUT R25, R28, R11, RZ, 0x3c, !PT ;  /* 0x0000000b1c197212 */ /* 0x000fc600078e3cff */
[----:B------:R-:W-:Y:S01]  /*0ff0*/  IMAD.HI.U32 R11, R8, R16, RZ ;  /* 0x00000010080b7227 */ /* 0x000fe200078e00ff */
[----:B------:R-:W-:-:S04]  /*1000*/  ISETP.GE.AND P5, PT, R25, RZ, PT ;  /* 0x000000ff1900720c */ /* 0x000fc80003fa6270 */
[----:B------:R-:W-:-:S05]  /*1010*/  IADD3 R25, PT, PT, -R11, RZ, RZ ;  /* 0x000000ff0b197210 */ /* 0x000fca0007ffe1ff */
[----:B------:R-:W-:-:S05]  /*1020*/  IMAD R16, R19, R25, R16 ;  /* 0x0000001913107224 */ /* 0x000fca00078e0210 */
[----:B------:R-:W-:-:S13]  /*1030*/  ISETP.GT.U32.AND P4, PT, R7, R16, PT ;  /* 0x000000100700720c */ /* 0x000fda0003f84070 */
[----:B------:R-:W-:-:S05]  /*1040*/  @!P4 IMAD.IADD R16, R16, 0x1, -R19 ;  /* 0x000000011010c824 */ /* 0x000fca00078e0a13 */
[----:B------:R-:W-:Y:S02]  /*1050*/  ISETP.GE.U32.AND P3, PT, R16, R7, PT ;  /* 0x000000071000720c */ /* 0x000fe40003f66070 */
[----:B------:R-:W-:-:S11]  /*1060*/  @!P4 IADD3 R11, PT, PT, R11, 0x1, RZ ;  /* 0x000000010b0bc810 */ /* 0x000fd60007ffe0ff */
[----:B------:R-:W-:-:S05]  /*1070*/  @P3 VIADD R11, R11, 0x1 ;  /* 0x000000010b0b3836 */ /* 0x000fca0000000000 */
[----:B------:R-:W-:-:S04]  /*1080*/  @!P5 IADD3 R11, PT, PT, -R11, RZ, RZ ;  /* 0x000000ff0b0bd210 */ /* 0x000fc80007ffe1ff */
[----:B------:R-:W-:-:S05]  /*1090*/  SEL R11, R24, R11, !P1 ;  /* 0x0000000b180b7207 */ /* 0x000fca0004800000 */
[----:B------:R-:W-:Y:S01]  /*10a0*/  IMAD R23, R11, R23, R28 ;  /* 0x000000170b177224 */ /* 0x000fe200078e021c */
[----:B--2---:R0:W-:Y:S04]  /*10b0*/  STG.E desc[UR6][R14.64+-0x4], R17 ;  /* 0xfffffc110e007986 */ /* 0x0041e8000c101906 */
[----:B------:R-:W2:Y:S01]  /*10c0*/  LDG.E R27, desc[UR6][R26.64] ;  /* 0x000000061a1b7981 */ /* 0x000ea2000c1e1900 */
[----:B------:R-:W-:Y:S01]  /*10d0*/  IMAD R11, R0, UR9, R11 ;  /* 0x00000009000b7c24 */ /* 0x000fe2000f8e020b */
[----:B0-----:R-:W-:-:S05]  /*10e0*/  IABS R17, R23 ;  /* 0x0000001700117213 */ /* 0x001fca0000000000 */
        /* <DEDUP_REMOVED lines=11> */
[----:B------:R-:W-:-:S04]  /*11a0*/  SEL R21, R21, R22, !P2 ;  /* 0x0000001615157207 */ /* 0x000fc80005000000 */
[----:B------:R-:W-:Y:S01]  /*11b0*/  IADD3 R17, PT, PT, -R21, RZ, RZ ;  /* 0x000000ff15117210 */ /* 0x000fe20007ffe1ff */
[----:B------:R-:W-:-:S04]  /*11c0*/  IMAD R16, R4, UR8, R21 ;  /* 0x0000000804107c24 */ /* 0x000fc8000f8e0215 */
[----:B------:R-:W-:Y:S02]  /*11d0*/  IMAD R20, R20, R17, R23 ;  /* 0x0000001114147224 */ /* 0x000fe400078e0217 */
[----:B------:R-:W-:Y:S02]  /*11e0*/  IMAD R11, R11, UR10, R16 ;  /* 0x0000000a0b0b7c24 */ /* 0x000fe4000f8e0210 */
[----:B------:R-:W-:-:S04]  /*11f0*/  IMAD R20, R3, UR8, R20 ;  /* 0x0000000803147c24 */ /* 0x000fc8000f8e0214 */
[----:B------:R-:W-:-:S04]  /*1200*/  IMAD R11, R11, UR11, R20 ;  /* 0x0000000b0b0b7c24 */ /* 0x000fc8000f8e0214 */
[----:B------:R-:W-:Y:S01]  /*1210*/  IMAD.WIDE R12, R11, 0x4, R12 ;  /* 0x000000040b0c7825 */ /* 0x000fe200078e020c */
[----:B--2---:R1:W-:Y:S05]  /*1220*/  STG.E desc[UR6][R14.64], R27 ;  /* 0x0000001b0e007986 */ /* 0x0043ea000c101906 */
[----:B------:R-:W2:Y:S01]  /*1230*/  LDG.E R13, desc[UR6][R12.64] ;  /* 0x000000060c0d7981 */ /* 0x000ea2000c1e1900 */
[C---:B------:R-:W-:Y:S01]  /*1240*/  VIADD R11, R10.reuse, 0x3 ;  /* 0x000000030a0b7836 */ /* 0x040fe20000000000 */
[----:B------:R-:W-:Y:S01]  /*1250*/  IADD3 R10, PT, PT, R10, 0x4, RZ ;  /* 0x000000040a0a7810 */ /* 0x000fe20007ffe0ff */
[----:B------:R-:W-:-:S03]  /*1260*/  VIADD R9, R9, 0x4 ;  /* 0x0000000409097836 */ /* 0x000fc60000000000 */
[----:B------:R-:W-:Y:S01]  /*1270*/  ISETP.NE.AND P1, PT, R11, R6, PT ;  /* 0x000000060b00720c */ /* 0x000fe20003f25270 */
[----:B--2---:R1:W-:-:S12]  /*1280*/  STG.E desc[UR6][R14.64+0x4], R13 ;  /* 0x0000040d0e007986 */ /* 0x0043d8000c101906 */
[----:B------:R-:W-:Y:S05]  /*1290*/  @P1 BRA `(.L_x_8) ;  /* 0xfffffff400141947 */ /* 0x000fea000383ffff */
.L_x_7:
[----:B0-----:R-:W-:Y:S05]  /*12a0*/  @!P0 EXIT ;  /* 0x000000000000894d */ /* 0x001fea0003800000 */
[----:B------:R-:W0:Y:S01]  /*12b0*/  LDC R7, c[0x0][0x3b4] ;  /* 0x0000ed00ff077b82 */ /* 0x000e220000000800 */
[----:B------:R-:W-:Y:S02]  /*12c0*/  ISETP.NE.AND P1, PT, R2, 0x1, PT ;  /* 0x000000010200780c */ /* 0x000fe40003f25270 */
[----:B0-----:R-:W-:-:S04]  /*12d0*/  LOP3.LUT R7, R7, 0x1, RZ, 0xc0, !PT ;  /* 0x0000000107077812 */ /* 0x001fc800078ec0ff */
[----:B------:R-:W-:-:S07]  /*12e0*/  ISETP.NE.U32.AND P0, PT, R7, 0x1, PT ;  /* 0x000000010700780c */ /* 0x000fce0003f05070 */
[----:B------:R-:W-:Y:S06]  /*12f0*/  @!P1 BRA `(.L_x_9) ;  /* 0x0000000400bc9947 */ /* 0x000fec0003800000 */
[----:B-1----:R-:W0:Y:S01]  /*1300*/  LDC R13, c[0x0][0x3bc] ;  /* 0x0000ef00ff0d7b82 */ /* 0x002e220000000800 */
[----:B------:R-:W-:Y:S01]  /*1310*/  IABS R10, R6 ;  /* 0x00000006000a7213 */ /* 0x000fe20000000000 */
[----:B------:R-:W1:Y:S01]  /*1320*/  LDCU UR4, c[0x0][0x3a8] ;  /* 0x00007500ff0477ac */ /* 0x000e620008000800 */
[----:B------:R-:W2:Y:S05]  /*1330*/  LDCU UR5, c[0x0][0x394] ;  /* 0x00007280ff0577ac */ /* 0x000eaa0008000800 */
[----:B------:R-:W3:Y:S01]  /*1340*/  LDC R2, c[0x0][0x3a4] ;  /* 0x0000e900ff027b82 */ /* 0x000ee20000000800 */
[----:B------:R-:W4:Y:S01]  /*1350*/  LDCU.64 UR8, c[0x0][0x398] ;  /* 0x00007300ff0877ac */ /* 0x000f220008000a00 */
[----:B0-----:R-:W-:-:S04]  /*1360*/  IABS R7, R13 ;  /* 0x0000000d00077213 */ /* 0x001fc80000000000 */
[----:B------:R-:W0:Y:S01]  /*1370*/  I2F.RP R11, R7 ;  /* 0x00000007000b7306 */ /* 0x000e220000209400 */
[-C--:B---3--:R-:W-:Y:S02]  /*1380*/  IABS R14, R2.reuse ;  /* 0x00000002000e7213 */ /* 0x088fe40000000000 */
[----:B------:R-:W-:-:S05]  /*1390*/  LOP3.LUT R16, RZ, R2, RZ, 0x33, !PT ;  /* 0x00000002ff107212 */ /* 0x000fca00078e33ff */
[----:B0-----:R-:W0:Y:S02]  /*13a0*/  MUFU.RCP R11, R11 ;  /* 0x0000000b000b7308 */ /* 0x001e240000001000 */
[----:B0-----:R-:W-:-:S06]  /*13b0*/  IADD3 R9, PT, PT, R11, 0xffffffe, RZ ;  /* 0x0ffffffe0b097810 */ /* 0x001fcc0007ffe0ff */
[----:B------:R-:W0:Y:S08]  /*13c0*/  I2F.RP R11, R14 ;  /* 0x0000000e000b7306 */ /* 0x000e300000209400 */
[----:B------:R-:W3:Y:S08]  /*13d0*/  F2I.FTZ.U32.TRUNC.NTZ R9, R9 ;  /* 0x0000000900097305 */ /* 0x000ef0000021f000 */
[----:B0-----:R-:W0:Y:S01]  /*13e0*/  MUFU.RCP R11, R11 ;  /* 0x0000000b000b7308 */ /* 0x001e220000001000 */
[----:B---3--:R-:W-:-:S04]  /*13f0*/  IMAD.MOV R8, RZ, RZ, -R9 ;  /* 0x000000ffff087224 */ /* 0x008fc800078e0a09 */
[----:B------:R-:W-:Y:S01]  /*1400*/  IMAD R15, R8, R7, RZ ;  /* 0x00000007080f7224 */ /* 0x000fe200078e02ff */
[----:B------:R-:W-:-:S05]  /*1410*/  MOV R8, RZ ;  /* 0x000000ff00087202 */ /* 0x000fca0000000f00 */
        /* <DEDUP_REMOVED lines=8> */
[----:B0-----:R-:W-:-:S06]  /*14a0*/  VIADD R9, R11, 0xffffffe ;  /* 0x0ffffffe0b097836 */ /* 0x001fcc0000000000 */
[----:B------:R-:W0:Y:S04]  /*14b0*/  F2I.FTZ.U32.TRUNC.NTZ R9, R9 ;  /* 0x0000000900097305 */ /* 0x000e28000021f000 */
[-C--:B------:R-:W-:Y:S02]  /*14c0*/  @!P2 IADD3 R10, PT, PT, R10, -R7.reuse, RZ ;  /* 0x800000070a0aa210 */ /* 0x080fe40007ffe0ff */
[----:B------:R-:W-:Y:S02]  /*14d0*/  @!P2 IADD3 R8, PT, PT, R8, 0x1, RZ ;  /* 0x000000010808a810 */ /* 0x000fe40007ffe0ff */
[----:B------:R-:W-:Y:S01]  /*14e0*/  ISETP.GE.U32.AND P1, PT, R10, R7, PT ;  /* 0x000000070a00720c */ /* 0x000fe20003f26070 */
[----:B0-----:R-:W-:-:S04]  /*14f0*/  IMAD.MOV R17, RZ, RZ, -R9 ;  /* 0x000000ffff117224 */ /* 0x001fc800078e0a09 */
[----:B------:R-:W-:-:S08]  /*1500*/  IMAD R17, R17, R14, RZ ;  /* 0x0000000e11117224 */ /* 0x000fd000078e02ff */
[----:B------:R-:W-:Y:S01]  /*1510*/  @P1 VIADD R8, R8, 0x1 ;  /* 0x0000000108081836 */ /* 0x000fe20000000000 */
[----:B------:R-:W-:-:S04]  /*1520*/  ISETP.NE.AND P1, PT, R13, RZ, PT ;  /* 0x000000ff0d00720c */ /* 0x000fc80003f25270 */
[----:B------:R-:W-:-:S04]  /*1530*/  @!P3 IADD3 R8, PT, PT, -R8, RZ, RZ ;  /* 0x000000ff0808b210 */ /* 0x000fc80007ffe1ff */
[----:B------:R-:W-:Y:S01]  /*1540*/  SEL R19, R15, R8, !P1 ;  /* 0x000000080f137207 */ /* 0x000fe20004800000 */
[----:B------:R-:W-:-:S03]  /*1550*/  IMAD.MOV.U32 R8, RZ, RZ, RZ ;  /* 0x000000ffff087224 */ /* 0x000fc600078e00ff */
[----:B------:R-:W-:Y:S01]  /*1560*/  IADD3 R11, PT, PT, -R19, RZ, RZ ;  /* 0x000000ff130b7210 */ /* 0x000fe20007ffe1ff */
[----:B------:R-:W-:-:S04]  /*1570*/  IMAD.HI.U32 R17, R9, R17, R8 ;  /* 0x0000001109117227 */ /* 0x000fc800078e0008 */
[----:B------:R-:W-:Y:S02]  /*1580*/  IMAD R11, R13, R11, R6 ;  /* 0x0000000b0d0b7224 */ /* 0x000fe400078e0206 */
[----:B--2---:R-:W-:-:S03]  /*1590*/  IMAD R19, R0, UR5, R19 ;  /* 0x0000000500137c24 */ /* 0x004fc6000f8e0213 */
[----:B------:R-:W-:-:S04]  /*15a0*/  IABS R10, R11 ;  /* 0x0000000b000a7213 */ /* 0x000fc80000000000 */
[----:B------:R-:W-:-:S05]  /*15b0*/  MOV R9, R10 ;  /* 0x0000000a00097202 */ /* 0x000fca0000000f00 */
        /* <DEDUP_REMOVED lines=9> */
[----:B------:R-:W-:Y:S02]  /*1650*/  @P2 IADD3 R8, PT, PT, R8, 0x1, RZ ;  /* 0x0000000108082810 */ /* 0x000fe40007ffe0ff */
[----:B------:R-:W-:-:S03]  /*1660*/  ISETP.NE.AND P2, PT, R2, RZ, PT ;  /* 0x000000ff0200720c */ /* 0x000fc60003f45270 */
[----:B------:R-:W-:Y:S02]  /*1670*/  IMAD.MOV.U32 R21, RZ, RZ, R8 ;  /* 0x000000ffff157224 */ /* 0x000fe400078e0008 */
[----:B------:R-:W0:Y:S03]  /*1680*/  LDC.64 R8, c[0x0][0x380] ;  /* 0x0000e000ff087b82 */ /* 0x000e260000000a00 */
[----:B------:R-:W-:-:S04]  /*1690*/  @!P4 IADD3 R21, PT, PT, -R21, RZ, RZ ;  /* 0x000000ff1515c210 */ /* 0x000fc80007ffe1ff */
[----:B------:R-:W-:-:S05]  /*16a0*/  SEL R21, R16, R21, !P2 ;  /* 0x0000001510157207 */ /* 0x000fca0005000000 */
[--C-:B------:R-:W-:Y:S02]  /*16b0*/  IMAD.MOV R10, RZ, RZ, -R21.reuse ;  /* 0x000000ffff0a7224 */ /* 0x100fe400078e0a15 */
[----:B-1----:R-:W-:Y:S02]  /*16c0*/  IMAD R18, R4, UR4, R21 ;  /* 0x0000000404127c24 */ /* 0x002fe4000f8e0215 */
[----:B------:R-:W-:Y:S02]  /*16d0*/  IMAD R10, R2, R10, R11 ;  /* 0x0000000a020a7224 */ /* 0x000fe400078e020b */
[----:B----4-:R-:W-:Y:S02]  /*16e0*/  IMAD R19, R19, UR8, R18 ;  /* 0x0000000813137c24 */ /* 0x010fe4000f8e0212 */
[----:B------:R-:W-:-:S04]  /*16f0*/  IMAD R10, R3, UR4, R10 ;  /* 0x00000004030a7c24 */ /* 0x000fc8000f8e020a */
[----:B------:R-:W-:-:S04]  /*1700*/  IMAD R11, R19, UR9, R10 ;  /* 0x00000009130b7c24 */ /* 0x000fc8000f8e020a */
[----:B0-----:R-:W-:-:S06]  /*1710*/  IMAD.WIDE R10, R11, 0x4, R8 ;  /* 0x000000040b0a7825 */ /* 0x001fcc00078e0208 */
[----:B------:R0:W2:Y:S01]  /*1720*/  LDG.E R10, desc[UR6][R10.64] ;  /* 0x000000060a0a7981 */ /* 0x0000a2000c1e1900 */
[----:B------:R-:W-:-:S04]  /*1730*/  IADD3 R20, PT, PT, R6, 0x1, RZ ;  /* 0x0000000106147810 */ /* 0x000fc80007ffe0ff */
[----:B------:R-:W-:-:S05]  /*1740*/  IABS R18, R20 ;  /* 0x0000001400127213 */ /* 0x000fca0000000000 */
        /* <DEDUP_REMOVED lines=11> */
[----:B------:R-:W-:-:S04]  /*1800*/  SEL R15, R15, R12, !P1 ;  /* 0x0000000c0f0f7207 */ /* 0x000fc80004800000 */
[----:B------:R-:W-:-:S05]  /*1810*/  IADD3 R12, PT, PT, -R15, RZ, RZ ;  /* 0x000000ff0f0c7210 */ /* 0x000fca0007ffe1ff */
[----:B------:R-:W-:Y:S02]  /*1820*/  IMAD R19, R13, R12, R20 ;  /* 0x0000000c0d137224 */ /* 0x000fe400078e0214 */
[----:B------:R-:W1:Y:S03]  /*1830*/  LDC.64 R12, c[0x0][0x388] ;  /* 0x0000e200ff0c7b82 */ /* 0x000e660000000a00 */
[----:B------:R-:W-:-:S05]  /*1840*/  IABS R7, R19 ;  /* 0x0000001300077213 */ /* 0x000fca0000000000 */
[----:B------:R-:W-:-:S04]  /*1850*/  IMAD.HI.U32 R17, R17, R7, RZ ;  /* 0x0000000711117227 */ /* 0x000fc800078e00ff */
[----:B0-----:R-:W-:-:S04]  /*1860*/  IMAD.MOV R11, RZ, RZ, -R17 ;  /* 0x000000ffff0b7224 */ /* 0x001fc800078e0a11 */
[----:B------:R-:W-:-:S05]  /*1870*/  IMAD R7, R14, R11, R7 ;  /* 0x0000000b0e077224 */ /* 0x000fca00078e0207 */
[----:B------:R-:W-:-:S13]  /*1880*/  ISETP.GT.U32.AND P3, PT, R14, R7, PT ;  /* 0x000000070e00720c */ /* 0x000fda0003f64070 */
[----:B------:R-:W-:Y:S01]  /*1890*/  @!P3 IADD3 R7, PT, PT, R7, -R14, RZ ;  /* 0x8000000e0707b210 */ /* 0x000fe20007ffe0ff */
[----:B------:R-:W-:-:S03]  /*18a0*/  @!P3 VIADD R17, R17, 0x1 ;  /* 0x000000011111b836 */ /* 0x000fc60000000000 */
[----:B------:R-:W-:Y:S02]  /*18b0*/  ISETP.GE.U32.AND P1, PT, R7, R14, PT ;  /* 0x0000000e0700720c */ /* 0x000fe40003f26070 */
[----:B------:R-:W-:-:S04]  /*18c0*/  LOP3.LUT R7, R19, R2, RZ, 0x3c, !PT ;  /* 0x0000000213077212 */ /* 0x000fc800078e3cff */
[----:B------:R-:W-:Y:S01]  /*18d0*/  ISETP.GE.AND P4, PT, R7, RZ, PT ;  /* 0x000000ff0700720c */ /* 0x000fe20003f86270 */
[----:B------:R-:W-:-:S06]  /*18e0*/  IMAD R7, R0, UR5, R15 ;  /* 0x0000000500077c24 */ /* 0x000fcc000f8e020f */
[----:B------:R-:W-:-:S06]  /*18f0*/  @P1 IADD3 R17, PT, PT, R17, 0x1, RZ ;  /* 0x0000000111111810 */ /* 0x000fcc0007ffe0ff */
[----:B------:R-:W-:-:S05]  /*1900*/  @!P4 IMAD.MOV R17, RZ, RZ, -R17 ;  /* 0x000000ffff11c224 */ /* 0x000fca00078e0a11 */
[----:B------:R-:W-:-:S04]  /*1910*/  SEL R17, R16, R17, !P2 ;  /* 0x0000001110117207 */ /* 0x000fc80005000000 */
[----:B------:R-:W-:Y:S01]  /*1920*/  IADD3 R11, PT, PT, -R17, RZ, RZ ;  /* 0x000000ff110b7210 */ /* 0x000fe20007ffe1ff */
[----:B------:R-:W-:-:S04]  /*1930*/  IMAD R14, R4, UR4, R17 ;  /* 0x00000004040e7c24 */ /* 0x000fc8000f8e0211 */
[----:B------:R-:W-:Y:S02]  /*1940*/  IMAD R2, R2, R11, R19 ;  /* 0x0000000b02027224 */ /* 0x000fe400078e0213 */
[----:B------:R-:W-:Y:S02]  /*1950*/  IMAD R11, R7, UR8, R14 ;  /* 0x00000008070b7c24 */ /* 0x000fe4000f8e020e */
[----:B------:R-:W-:Y:S02]  /*1960*/  IMAD R2, R3, UR4, R2 ;  /* 0x0000000403027c24 */ /* 0x000fe4000f8e0202 */
[----:B------:R-:W-:Y:S02]  /*1970*/  IMAD.IADD R7, R5, 0x1, R6 ;  /* 0x0000000105077824 */ /* 0x000fe400078e0206 */
[----:B------:R-:W-:Y:S02]  /*1980*/  IMAD R11, R11, UR9, R2 ;  /* 0x000000090b0b7c24 */ /* 0x000fe4000f8e0202 */
[----:B-1----:R-:W-:-:S04]  /*1990*/  IMAD.WIDE R12, R7, 0x4, R12 ;  /* 0x00000004070c7825 */ /* 0x002fc800078e020c */
[----:B------:R-:W-:Y:S01]  /*19a0*/  IMAD.WIDE R8, R11, 0x4, R8 ;  /* 0x000000040b087825 */ /* 0x000fe200078e0208 */
[----:B--2---:R0:W-:Y:S05]  /*19b0*/  STG.E desc[UR6][R12.64], R10 ;  /* 0x0000000a0c007986 */ /* 0x0041ea000c101906 */
[----:B------:R-:W2:Y:S01]  /*19c0*/  LDG.E R9, desc[UR6][R8.64] ;  /* 0x0000000608097981 */ /* 0x000ea2000c1e1900 */
[----:B------:R-:W-:-:S03]  /*19d0*/  IADD3 R6, PT, PT, R6, 0x2, RZ ;  /* 0x0000000206067810 */ /* 0x000fc60007ffe0ff */
[----:B--2---:R0:W-:Y:S04]  /*19e0*/  STG.E desc[UR6][R12.64+0x4], R9 ;  /* 0x000004090c007986 */ /* 0x0041e8000c101906 */
.L_x_9:
[----:B------:R-:W-:Y:S05]  /*19f0*/  @P0 EXIT ;  /* 0x000000000000094d */ /* 0x000fea0003800000 */
[----:B------:R-:W1:Y:S01]  /*1a00*/  LDC R7, c[0x0][0x3bc] ;  /* 0x0000ef00ff077b82 */ /* 0x000e620000000800 */
[----:B------:R-:W-:Y:S01]  /*1a10*/  IMAD.MOV.U32 R8, RZ, RZ, RZ ;  /* 0x000000ffff087224 */ /* 0x000fe200078e00ff */
[----:B0-----:R-:W-:Y:S01]  /*1a20*/  IABS R12, R6 ;  /* 0x00000006000c7213 */ /* 0x001fe20000000000 */
[----:B------:R-:W0:Y:S01]  /*1a30*/  LDCU UR5, c[0x0][0x394] ;  /* 0x00007280ff0577ac */ /* 0x000e220008000800 */
[----:B------:R-:W2:Y:S04]  /*1a40*/  LDCU UR4, c[0x0][0x3a8] ;  /* 0x00007500ff0477ac */ /* 0x000ea80008000800 */
[----:B------:R-:W3:Y:S01]  /*1a50*/  LDC R2, c[0x0][0x3a4] ;  /* 0x0000e900ff027b82 */ /* 0x000ee20000000800 */
[----:B------:R-:W4:Y:S01]  /*1a60*/  LDCU.64 UR8, c[0x0][0x398] ;  /* 0x00007300ff0877ac */ /* 0x000f220008000a00 */
[----:B-1----:R-:W-:-:S04]  /*1a70*/  IABS R14, R7 ;  /* 0x00000007000e7213 */ /* 0x002fc80000000000 */
[----:B------:R-:W1:Y:S08]  /*1a80*/  I2F.RP R10, R14 ;  /* 0x0000000e000a7306 */ /* 0x000e700000209400 */
[----:B-1----:R-:W1:Y:S02]  /*1a90*/  MUFU.RCP R10, R10 ;  /* 0x0000000a000a7308 */ /* 0x002e640000001000 */
[----:B-1----:R-:W-:Y:S01]  /*1aa0*/  VIADD R11, R10, 0xffffffe ;  /* 0x0ffffffe0a0b7836 */ /* 0x002fe20000000000 */
[----:B---3--:R-:W-:-:S05]  /*1ab0*/  IABS R10, R2 ;  /* 0x00000002000a7213 */ /* 0x008fca0000000000 */
[----:B------:R-:W1:Y:S08]  /*1ac0*/  F2I.FTZ.U32.TRUNC.NTZ R9, R11 ;  /* 0x0000000b00097305 */ /* 0x000e70000021f000 */
[----:B------:R-:W3:Y:S01]  /*1ad0*/  I2F.RP R11, R10 ;  /* 0x0000000a000b7306 */ /* 0x000ee20000209400 */
[----:B-1----:R-:W-:-:S05]  /*1ae0*/  IADD3 R13, PT, PT, RZ, -R9, RZ ;  /* 0x80000009ff0d7210 */ /* 0x002fca0007ffe0ff */
[----:B------:R-:W-:Y:S02]  /*1af0*/  IMAD R13, R13, R14, RZ ;  /* 0x0000000e0d0d7224 */ /* 0x000fe400078e02ff */
[----:B---3--:R-:W1:Y:S02]  /*1b00*/  MUFU.RCP R11, R11 ;  /* 0x0000000b000b7308 */ /* 0x008e640000001000 */
[----:B------:R-:W-:Y:S01]  /*1b10*/  IMAD.HI.U32 R8, R9, R13, R8 ;  /* 0x0000000d09087227 */ /* 0x000fe200078e0008 */
[----:B------:R-:W-:-:S05]  /*1b20*/  MOV R9, R12 ;  /* 0x0000000c00097202 */ /* 0x000fca0000000f00 */
[----:B------:R-:W-:-:S04]  /*1b30*/  IMAD.HI.U32 R8, R8, R9, RZ ;  /* 0x0000000908087227 */ /* 0x000fc800078e00ff */
[----:B------:R-:W-:-:S04]  /*1b40*/  IMAD.MOV R12, RZ, RZ, -R8 ;  /* 0x000000ffff0c7224 */ /* 0x000fc800078e0a08 */
[----:B------:R-:W-:-:S05]  /*1b50*/  IMAD R9, R14, R12, R9 ;  /* 0x0000000c0e097224 */ /* 0x000fca00078e0209 */
[----:B------:R-:W-:-:S13]  /*1b60*/  ISETP.GT.U32.AND P1, PT, R14, R9, PT ;  /* 0x000000090e00720c */ /* 0x000fda0003f24070 */
[-C--:B------:R-:W-:Y:S02]  /*1b70*/  @!P1 IADD3 R9, PT, PT, R9, -R14.reuse, RZ ;  /* 0x8000000e09099210 */ /* 0x080fe40007ffe0ff */
[----:B------:R-:W-:Y:S02]  /*1b80*/  @!P1 IADD3 R8, PT, PT, R8, 0x1, RZ ;  /* 0x0000000108089810 */ /* 0x000fe40007ffe0ff */
[----:B------:R-:W-:Y:S02]  /*1b90*/  ISETP.GE.U32.AND P0, PT, R9, R14, PT ;  /* 0x0000000e0900720c */ /* 0x000fe40003f06070 */
[----:B------:R-:W-:Y:S02]  /*1ba0*/  LOP3.LUT R9, R6, R7, RZ, 0x3c, !PT ;  /* 0x0000000706097212 */ /* 0x000fe400078e3cff */
[----:B------:R-:W-:Y:S02]  /*1bb0*/  ISETP.NE.AND P1, PT, R7, RZ, PT ;  /* 0x000000ff0700720c */ /* 0x000fe40003f25270 */
[----:B------:R-:W-:Y:S01]  /*1bc0*/  ISETP.GE.AND P2, PT, R9, RZ, PT ;  /* 0x000000ff0900720c */ /* 0x000fe20003f46270 */
[----:B-1----:R-:W-:-:S06]  /*1bd0*/  VIADD R9, R11, 0xffffffe ;  /* 0x0ffffffe0b097836 */ /* 0x002fcc0000000000 */
[----:B------:R-:W-:Y:S01]  /*1be0*/  @P0 VIADD R8, R8, 0x1 ;  /* 0x0000000108080836 */ /* 0x000fe20000000000 */
[----:B------:R-:W1:Y:S04]  /*1bf0*/  F2I.FTZ.U32.TRUNC.NTZ R9, R9 ;  /* 0x0000000900097305 */ /* 0x000e68000021f000 */
[----:B------:R-:W-:-:S05]  /*1c00*/  MOV R13, R8 ;  /* 0x00000008000d7202 */ /* 0x000fca0000000f00 */
[----:B------:R-:W-:Y:S01]  /*1c10*/  @!P2 IMAD.MOV R13, RZ, RZ, -R13 ;  /* 0x000000ffff0da224 */ /* 0x000fe200078e0a0d */
[----:B------:R-:W-:-:S05]  /*1c20*/  @!P1 LOP3.LUT R13, RZ, R7, RZ, 0x33, !PT ;  /* 0x00000007ff0d9212 */ /* 0x000fca00078e33ff */
[--C-:B------:R-:W-:Y:S01]  /*1c30*/  IMAD.MOV R8, RZ, RZ, -R13.reuse ;  /* 0x000000ffff087224 */ /* 0x100fe200078e0a0d */
[----:B-1----:R-:W-:Y:S01]  /*1c40*/  IADD3 R11, PT, PT, RZ, -R9, RZ ;  /* 0x80000009ff0b7210 */ /* 0x002fe20007ffe0ff */
[----:B0-----:R-:W-:Y:S02]  /*1c50*/  IMAD R0, R0, UR5, R13 ;  /* 0x0000000500007c24 */ /* 0x001fe4000f8e020d */
[----:B------:R-:W-:Y:S02]  /*1c60*/  IMAD R15, R7, R8, R6 ;  /* 0x00000008070f7224 */ /* 0x000fe400078e0206 */
[----:B------:R-:W-:Y:S02]  /*1c70*/  HFMA2 R8, -RZ, RZ, 0, 0 ;  /* 0x00000000ff087431 */ /* 0x000fe400000001ff */
[----:B------:R-:W-:Y:S01]  /*1c80*/  IMAD R7, R11, R10, RZ ;  /* 0x0000000a0b077224 */ /* 0x000fe200078e02ff */
[----:B------:R-:W-:-:S03]  /*1c90*/  IABS R11, R15 ;  /* 0x0000000f000b7213 */ /* 0x000fc60000000000 */
[----:B------:R-:W-:-:S04]  /*1ca0*/  IMAD.HI.U32 R8, R9, R7, R8 ;  /* 0x0000000709087227 */ /* 0x000fc800078e0008 */
[----:B------:R-:W-:-:S04]  /*1cb0*/  IMAD.MOV.U32 R9, RZ, RZ, R11 ;  /* 0x000000ffff097224 */ /* 0x000fc800078e000b */
        /* <DEDUP_REMOVED lines=9> */
[----:B------:R-:W-:Y:S02]  /*1d50*/  ISETP.GE.U32.AND P0, PT, R9, R10, PT ;  /* 0x0000000a0900720c */ /* 0x000fe40003f06070 */
[----:B------:R-:W0:Y:S11]  /*1d60*/  LDC.64 R8, c[0x0][0x380] ;  /* 0x0000e000ff087b82 */ /* 0x000e360000000a00 */
[----:B------:R-:W-:-:S05]  /*1d70*/  @P0 VIADD R7, R7, 0x1 ;  /* 0x0000000107070836 */ /* 0x000fca0000000000 */
[----:B------:R-:W-:Y:S02]  /*1d80*/  @!P2 IADD3 R7, PT, PT, -R7, RZ, RZ ;  /* 0x000000ff0707a210 */ /* 0x000fe40007ffe1ff */
[----:B------:R-:W-:-:S05]  /*1d90*/  @!P1 LOP3.LUT R7, RZ, R2, RZ, 0x33, !PT ;  /* 0x00000002ff079212 */ /* 0x000fca00078e33ff */
[--C-:B------:R-:W-:Y:S02]  /*1da0*/  IMAD.MOV R11, RZ, RZ, -R7.reuse ;  /* 0x000000ffff0b7224 */ /* 0x100fe400078e0a07 */
[----:B--2---:R-:W-:Y:S02]  /*1db0*/  IMAD R7, R4, UR4, R7 ;  /* 0x0000000404077c24 */ /* 0x004fe4000f8e0207 */
[----:B------:R-:W-:Y:S02]  /*1dc0*/  IMAD R2, R2, R11, R15 ;  /* 0x0000000b02027224 */ /* 0x000fe400078e020f */
[----:B----4-:R-:W-:Y:S02]  /*1dd0*/  IMAD R7, R0, UR8, R7 ;  /* 0x0000000800077c24 */ /* 0x010fe4000f8e0207 */
[----:B------:R-:W-:-:S04]  /*1de0*/  IMAD R2, R3, UR4, R2 ;  /* 0x0000000403027c24 */ /* 0x000fc8000f8e0202 */
[----:B------:R-:W-:Y:S02]  /*1df0*/  IMAD R7, R7, UR9, R2 ;  /* 0x0000000907077c24 */ /* 0x000fe4000f8e0202 */
[----:B------:R-:W1:Y:S02]  /*1e00*/  LDC.64 R2, c[0x0][0x388] ;  /* 0x0000e200ff027b82 */ /* 0x000e640000000a00 */
[----:B0-----:R-:W-:-:S06]  /*1e10*/  IMAD.WIDE R8, R7, 0x4, R8 ;  /* 0x0000000407087825 */ /* 0x001fcc00078e0208 */
[----:B------:R-:W2:Y:S01]  /*1e20*/  LDG.E R9, desc[UR6][R8.64] ;  /* 0x0000000608097981 */ /* 0x000ea2000c1e1900 */
[----:B------:R-:W-:-:S05]  /*1e30*/  IADD3 R5, PT, PT, R5, R6, RZ ;  /* 0x0000000605057210 */ /* 0x000fca0007ffe0ff */
[----:B-1----:R-:W-:-:S05]  /*1e40*/  IMAD.WIDE R2, R5, 0x4, R2 ;  /* 0x0000000405027825 */ /* 0x002fca00078e0202 */
[----:B--2---:R-:W-:Y:S01]  /*1e50*/  STG.E desc[UR6][R2.64], R9 ;  /* 0x0000000902007986 */ /* 0x004fe2000c101906 */
[----:B------:R-:W-:Y:S05]  /*1e60*/  EXIT ;  /* 0x000000000000794d */ /* 0x000fea0003800000 */
.L_x_10:
        /* <DEDUP_REMOVED lines=9> */
.L_x_13:


//--------------------- .nv.shared.reserved.0     --------------------------
	.section	.nv.shared.reserved.0,"aw",@nobits
	.weak		__nv_reservedSMEM_offset_0_alias
	.size		__nv_reservedSMEM_offset_0_alias, 0, 64
	.other		__nv_reservedSMEM_offset_0_alias,@"STO_CUDA_RESERVED_SHARED STV_DEFAULT"
__nv_reservedSMEM_offset_0_alias:
	.zero		0
	.zero		64


//--------------------- .nv.constant0.test        --------------------------
	.section	.nv.constant0.test,"a",@progbits
	.sectionflags	@""
	.align	4
.nv.constant0.test:
	.zero		912


//--------------------- .nv.constant0.im2col_gpuv2 --------------------------
	.section	.nv.constant0.im2col_gpuv2,"a",@progbits
	.sectionflags	@""
	.align	4
.nv.constant0.im2col_gpuv2:
	.zero		960


//--------------------- .nv.constant0.im2col_gpu  --------------------------
	.section	.nv.constant0.im2col_gpu,"a",@progbits
	.sectionflags	@""
	.align	4
.nv.constant0.im2col_gpu:
	.zero		960


//--------------------- SYMBOLS --------------------------

	.type		.nv.reservedSmem.offset0,@object
	.size		.nv.reservedSmem.offset0,0x4
